	.target	sm_100a

	.elftype	@"ET_EXEC"


//--------------------- .note.nv.tkinfo           --------------------------
	.section	.note.nv.tkinfo,"",@"SHT_NOTE"
	.sectionflags	@"SHF_NOTE_NV_TKINFO"
	.tkinfo
        /*0018*/ 	.word	0x00000002
        /*0030*/ 	.string	""
        /*0030*/ 	.string	"ptxas"
        /*0030*/ 	.string	"Cuda compilation tools, release 13.0, V13.0.88"
        /*0030*/ 	.string	"Build cuda_13.0.r13.0/compiler.36424714_0"
        /*0030*/ 	.string	"-arch sm_100a -m 64 "



//--------------------- .note.nv.cuinfo           --------------------------
	.section	.note.nv.cuinfo,"",@"SHT_NOTE"
	.sectionflags	@"SHF_NOTE_NV_CUINFO"
        /*0018*/ 	.short	0x0002
        /*001a*/ 	.short	0x0064
        /*001c*/ 	.short	0x0082
	.zero		2


//--------------------- .nv.info                  --------------------------
	.section	.nv.info,"",@"SHT_CUDA_INFO"
	.align	4


	//----- nvinfo : EIATTR_REGCOUNT
	.align		4
        /*0000*/ 	.byte	0x04, 0x2f
        /*0002*/ 	.short	(.L_12 - .L_11)
	.align		4
.L_11:
        /*0004*/ 	.word	index@(_ZN7cutlass13device_kernelIN5flash11enable_sm90INS1_16FlashAttnFwdSm90INS1_25CollectiveMainloopFwdSm90ILi2EN4cute5tupleIJNS5_1CILi1EEES8_S8_EEENS6_IJNS7_ILi128EEENS7_ILi96EEENS7_ILi192EEEEEELi192ENS_10bfloat16_tEfNS_4arch4Sm90ELb1ELb0ELb1ELb1ELb1ELb1ELb0ELb1ELb1ELb1ELb1ELb0EEENS1_21CollectiveEpilogueFwdINS6_IJSA_SC_SB_EEES9_SE_SG_Li256ELb1ELb1ELb1ELb0EEENS1_36VarlenDynamicPersistentTileSchedulerILi128ELi96ELi256ELi128ELb1ELb1ELb1ELb1ELb1ELb1EEEEEEEEEvNT_6ParamsE)
        /*0008*/ 	.word	0x00000004


	//----- nvinfo : EIATTR_FRAME_SIZE
	.align		4
.L_12:
        /*000c*/ 	.byte	0x04, 0x11
        /*000e*/ 	.short	(.L_14 - .L_13)
	.align		4
.L_13:
        /*0010*/ 	.word	index@(_ZN7cutlass13device_kernelIN5flash11enable_sm90INS1_16FlashAttnFwdSm90INS1_25CollectiveMainloopFwdSm90ILi2EN4cute5tupleIJNS5_1CILi1EEES8_S8_EEENS6_IJNS7_ILi128EEENS7_ILi96EEENS7_ILi192EEEEEELi192ENS_10bfloat16_tEfNS_4arch4Sm90ELb1ELb0ELb1ELb1ELb1ELb1ELb0ELb1ELb1ELb1ELb1ELb0EEENS1_21CollectiveEpilogueFwdINS6_IJSA_SC_SB_EEES9_SE_SG_Li256ELb1ELb1ELb1ELb0EEENS1_36VarlenDynamicPersistentTileSchedulerILi128ELi96ELi256ELi128ELb1ELb1ELb1ELb1ELb1ELb1EEEEEEEEEvNT_6ParamsE)
        /*0014*/ 	.word	0x00000000


	//----- nvinfo : EIATTR_REGCOUNT
	.align		4
.L_14:
        /*0018*/ 	.byte	0x04, 0x2f
        /*001a*/ 	.short	(.L_16 - .L_15)
	.align		4
.L_15:
        /*001c*/ 	.word	index@(_ZN7cutlass13device_kernelIN5flash11enable_sm90INS1_16FlashAttnFwdSm90INS1_25CollectiveMainloopFwdSm90ILi2EN4cute5tupleIJNS5_1CILi1EEES8_S8_EEENS6_IJNS7_ILi128EEENS7_ILi96EEENS7_ILi192EEEEEELi192ENS_10bfloat16_tEfNS_4arch4Sm90ELb1ELb0ELb1ELb1ELb1ELb0ELb0ELb1ELb1ELb1ELb1ELb0EEENS1_21CollectiveEpilogueFwdINS6_IJSA_SC_SB_EEES9_SE_SG_Li256ELb1ELb1ELb1ELb0EEENS1_36VarlenDynamicPersistentTileSchedulerILi128ELi96ELi256ELi128ELb1ELb1ELb1ELb1ELb1ELb1EEEEEEEEEvNT_6ParamsE)
        /*0020*/ 	.word	0x00000004


	//----- nvinfo : EIATTR_FRAME_SIZE
	.align		4
.L_16:
        /*0024*/ 	.byte	0x04, 0x11
        /*0026*/ 	.short	(.L_18 - .L_17)
	.align		4
.L_17:
        /*0028*/ 	.word	index@(_ZN7cutlass13device_kernelIN5flash11enable_sm90INS1_16FlashAttnFwdSm90INS1_25CollectiveMainloopFwdSm90ILi2EN4cute5tupleIJNS5_1CILi1EEES8_S8_EEENS6_IJNS7_ILi128EEENS7_ILi96EEENS7_ILi192EEEEEELi192ENS_10bfloat16_tEfNS_4arch4Sm90ELb1ELb0ELb1ELb1ELb1ELb0ELb0ELb1ELb1ELb1ELb1ELb0EEENS1_21CollectiveEpilogueFwdINS6_IJSA_SC_SB_EEES9_SE_SG_Li256ELb1ELb1ELb1ELb0EEENS1_36VarlenDynamicPersistentTileSchedulerILi128ELi96ELi256ELi128ELb1ELb1ELb1ELb1ELb1ELb1EEEEEEEEEvNT_6ParamsE)
        /*002c*/ 	.word	0x00000000


	//----- nvinfo : EIATTR_REGCOUNT
	.align		4
.L_18:
        /*0030*/ 	.byte	0x04, 0x2f
        /*0032*/ 	.short	(.L_20 - .L_19)
	.align		4
.L_19:
        /*0034*/ 	.word	index@(_ZN7cutlass13device_kernelIN5flash11enable_sm90INS1_16FlashAttnFwdSm90INS1_25CollectiveMainloopFwdSm90ILi2EN4cute5tupleIJNS5_1CILi1EEES8_S8_EEENS6_IJNS7_ILi128EEENS7_ILi96EEENS7_ILi192EEEEEELi192ENS_10bfloat16_tEfNS_4arch4Sm90ELb1ELb0ELb1ELb0ELb1ELb0ELb0ELb1ELb1ELb1ELb1ELb0EEENS1_21CollectiveEpilogueFwdINS6_IJSA_SC_SB_EEES9_SE_SG_Li256ELb0ELb1ELb1ELb0EEENS1_19SingleTileSchedulerILb0ELb1ELb1ELi128EEEEEEEEEvNT_6ParamsE)
        /*0038*/ 	.word	0x00000004


	//----- nvinfo : EIATTR_FRAME_SIZE
	.align		4
.L_20:
        /*003c*/ 	.byte	0x04, 0x11
        /*003e*/ 	.short	(.L_22 - .L_21)
	.align		4
.L_21:
        /*0040*/ 	.word	index@(_ZN7cutlass13device_kernelIN5flash11enable_sm90INS1_16FlashAttnFwdSm90INS1_25CollectiveMainloopFwdSm90ILi2EN4cute5tupleIJNS5_1CILi1EEES8_S8_EEENS6_IJNS7_ILi128EEENS7_ILi96EEENS7_ILi192EEEEEELi192ENS_10bfloat16_tEfNS_4arch4Sm90ELb1ELb0ELb1ELb0ELb1ELb0ELb0ELb1ELb1ELb1ELb1ELb0EEENS1_21CollectiveEpilogueFwdINS6_IJSA_SC_SB_EEES9_SE_SG_Li256ELb0ELb1ELb1ELb0EEENS1_19SingleTileSchedulerILb0ELb1ELb1ELi128EEEEEEEEEvNT_6ParamsE)
        /*0044*/ 	.word	0x00000000


	//----- nvinfo : EIATTR_REGCOUNT
	.align		4
.L_22:
        /*0048*/ 	.byte	0x04, 0x2f
        /*004a*/ 	.short	(.L_24 - .L_23)
	.align		4
.L_23:
        /*004c*/ 	.word	index@(_ZN7cutlass13device_kernelIN5flash11enable_sm90INS1_16FlashAttnFwdSm90INS1_25CollectiveMainloopFwdSm90ILi2EN4cute5tupleIJNS5_1CILi1EEES8_S8_EEENS6_IJNS7_ILi128EEENS7_ILi96EEENS7_ILi192EEEEEELi192ENS_10bfloat16_tEfNS_4arch4Sm90ELb0ELb1ELb1ELb1ELb1ELb1ELb0ELb1ELb1ELb1ELb1ELb0EEENS1_21CollectiveEpilogueFwdINS6_IJSA_SC_SB_EEES9_SE_SG_Li256ELb1ELb1ELb1ELb0EEENS1_36VarlenDynamicPersistentTileSchedulerILi128ELi96ELi256ELi128ELb1ELb1ELb1ELb1ELb0ELb1EEEEEEEEEvNT_6ParamsE)
        /*0050*/ 	.word	0x00000004


	//----- nvinfo : EIATTR_FRAME_SIZE
	.align		4
.L_24:
        /*0054*/ 	.byte	0x04, 0x11
        /*0056*/ 	.short	(.L_26 - .L_25)
	.align		4
.L_25:
        /*0058*/ 	.word	index@(_ZN7cutlass13device_kernelIN5flash11enable_sm90INS1_16FlashAttnFwdSm90INS1_25CollectiveMainloopFwdSm90ILi2EN4cute5tupleIJNS5_1CILi1EEES8_S8_EEENS6_IJNS7_ILi128EEENS7_ILi96EEENS7_ILi192EEEEEELi192ENS_10bfloat16_tEfNS_4arch4Sm90ELb0ELb1ELb1ELb1ELb1ELb1ELb0ELb1ELb1ELb1ELb1ELb0EEENS1_21CollectiveEpilogueFwdINS6_IJSA_SC_SB_EEES9_SE_SG_Li256ELb1ELb1ELb1ELb0EEENS1_36VarlenDynamicPersistentTileSchedulerILi128ELi96ELi256ELi128ELb1ELb1ELb1ELb1ELb0ELb1EEEEEEEEEvNT_6ParamsE)
        /*005c*/ 	.word	0x00000000


	//----- nvinfo : EIATTR_REGCOUNT
	.align		4
.L_26:
        /*0060*/ 	.byte	0x04, 0x2f
        /*0062*/ 	.short	(.L_28 - .L_27)
	.align		4
.L_27:
        /*0064*/ 	.word	index@(_ZN7cutlass13device_kernelIN5flash11enable_sm90INS1_16FlashAttnFwdSm90INS1_25CollectiveMainloopFwdSm90ILi2EN4cute5tupleIJNS5_1CILi1EEES8_S8_EEENS6_IJNS7_ILi128EEENS7_ILi96EEENS7_ILi192EEEEEELi192ENS_10bfloat16_tEfNS_4arch4Sm90ELb0ELb1ELb1ELb1ELb1ELb0ELb0ELb1ELb1ELb1ELb1ELb0EEENS1_21CollectiveEpilogueFwdINS6_IJSA_SC_SB_EEES9_SE_SG_Li256ELb1ELb1ELb1ELb0EEENS1_36VarlenDynamicPersistentTileSchedulerILi128ELi96ELi256ELi128ELb1ELb1ELb1ELb1ELb0ELb1EEEEEEEEEvNT_6ParamsE)
        /*0068*/ 	.word	0x00000004


	//----- nvinfo : EIATTR_FRAME_SIZE
	.align		4
.L_28:
        /*006c*/ 	.byte	0x04, 0x11
        /*006e*/ 	.short	(.L_30 - .L_29)
	.align		4
.L_29:
        /*0070*/ 	.word	index@(_ZN7cutlass13device_kernelIN5flash11enable_sm90INS1_16FlashAttnFwdSm90INS1_25CollectiveMainloopFwdSm90ILi2EN4cute5tupleIJNS5_1CILi1EEES8_S8_EEENS6_IJNS7_ILi128EEENS7_ILi96EEENS7_ILi192EEEEEELi192ENS_10bfloat16_tEfNS_4arch4Sm90ELb0ELb1ELb1ELb1ELb1ELb0ELb0ELb1ELb1ELb1ELb1ELb0EEENS1_21CollectiveEpilogueFwdINS6_IJSA_SC_SB_EEES9_SE_SG_Li256ELb1ELb1ELb1ELb0EEENS1_36VarlenDynamicPersistentTileSchedulerILi128ELi96ELi256ELi128ELb1ELb1ELb1ELb1ELb0ELb1EEEEEEEEEvNT_6ParamsE)
        /*0074*/ 	.word	0x00000000


	//----- nvinfo : EIATTR_REGCOUNT
	.align		4
.L_30:
        /*0078*/ 	.byte	0x04, 0x2f
        /*007a*/ 	.short	(.L_32 - .L_31)
	.align		4
.L_31:
        /*007c*/ 	.word	index@(_ZN7cutlass13device_kernelIN5flash11enable_sm90INS1_16FlashAttnFwdSm90INS1_25CollectiveMainloopFwdSm90ILi2EN4cute5tupleIJNS5_1CILi1EEES8_S8_EEENS6_IJNS7_ILi128EEENS7_ILi96EEENS7_ILi192EEEEEELi192ENS_10bfloat16_tEfNS_4arch4Sm90ELb0ELb1ELb1ELb0ELb1ELb0ELb0ELb1ELb1ELb1ELb1ELb0EEENS1_21CollectiveEpilogueFwdINS6_IJSA_SC_SB_EEES9_SE_SG_Li256ELb0ELb1ELb1ELb0EEENS1_19SingleTileSchedulerILb0ELb1ELb1ELi128EEEEEEEEEvNT_6ParamsE)
        /*0080*/ 	.word	0x00000004


	//----- nvinfo : EIATTR_FRAME_SIZE
	.align		4
.L_32:
        /*0084*/ 	.byte	0x04, 0x11
        /*0086*/ 	.short	(.L_34 - .L_33)
	.align		4
.L_33:
        /*0088*/ 	.word	index@(_ZN7cutlass13device_kernelIN5flash11enable_sm90INS1_16FlashAttnFwdSm90INS1_25CollectiveMainloopFwdSm90ILi2EN4cute5tupleIJNS5_1CILi1EEES8_S8_EEENS6_IJNS7_ILi128EEENS7_ILi96EEENS7_ILi192EEEEEELi192ENS_10bfloat16_tEfNS_4arch4Sm90ELb0ELb1ELb1ELb0ELb1ELb0ELb0ELb1ELb1ELb1ELb1ELb0EEENS1_21CollectiveEpilogueFwdINS6_IJSA_SC_SB_EEES9_SE_SG_Li256ELb0ELb1ELb1ELb0EEENS1_19SingleTileSchedulerILb0ELb1ELb1ELi128EEEEEEEEEvNT_6ParamsE)
        /*008c*/ 	.word	0x00000000


	//----- nvinfo : EIATTR_REGCOUNT
	.align		4
.L_34:
        /*0090*/ 	.byte	0x04, 0x2f
        /*0092*/ 	.short	(.L_36 - .L_35)
	.align		4
.L_35:
        /*0094*/ 	.word	index@(_ZN7cutlass13device_kernelIN5flash11enable_sm90INS1_16FlashAttnFwdSm90INS1_25CollectiveMainloopFwdSm90ILi2EN4cute5tupleIJNS5_1CILi1EEES8_S8_EEENS6_IJNS7_ILi128EEENS7_ILi96EEENS7_ILi192EEEEEELi192ENS_10bfloat16_tEfNS_4arch4Sm90ELb0ELb0ELb1ELb1ELb1ELb1ELb0ELb1ELb1ELb1ELb1ELb0EEENS1_21CollectiveEpilogueFwdINS6_IJSA_SC_SB_EEES9_SE_SG_Li256ELb1ELb1ELb1ELb0EEENS1_36VarlenDynamicPersistentTileSchedulerILi128ELi96ELi256ELi128ELb1ELb1ELb1ELb0ELb1ELb1EEEEEEEEEvNT_6ParamsE)
        /*0098*/ 	.word	0x00000004


	//----- nvinfo : EIATTR_FRAME_SIZE
	.align		4
.L_36:
        /*009c*/ 	.byte	0x04, 0x11
        /*009e*/ 	.short	(.L_38 - .L_37)
	.align		4
.L_37:
        /*00a0*/ 	.word	index@(_ZN7cutlass13device_kernelIN5flash11enable_sm90INS1_16FlashAttnFwdSm90INS1_25CollectiveMainloopFwdSm90ILi2EN4cute5tupleIJNS5_1CILi1EEES8_S8_EEENS6_IJNS7_ILi128EEENS7_ILi96EEENS7_ILi192EEEEEELi192ENS_10bfloat16_tEfNS_4arch4Sm90ELb0ELb0ELb1ELb1ELb1ELb1ELb0ELb1ELb1ELb1ELb1ELb0EEENS1_21CollectiveEpilogueFwdINS6_IJSA_SC_SB_EEES9_SE_SG_Li256ELb1ELb1ELb1ELb0EEENS1_36VarlenDynamicPersistentTileSchedulerILi128ELi96ELi256ELi128ELb1ELb1ELb1ELb0ELb1ELb1EEEEEEEEEvNT_6ParamsE)
        /*00a4*/ 	.word	0x00000000


	//----- nvinfo : EIATTR_REGCOUNT
	.align		4
.L_38:
        /*00a8*/ 	.byte	0x04, 0x2f
        /*00aa*/ 	.short	(.L_40 - .L_39)
	.align		4
.L_39:
        /*00ac*/ 	.word	index@(_ZN7cutlass13device_kernelIN5flash11enable_sm90INS1_16FlashAttnFwdSm90INS1_25CollectiveMainloopFwdSm90ILi2EN4cute5tupleIJNS5_1CILi1EEES8_S8_EEENS6_IJNS7_ILi128EEENS7_ILi96EEENS7_ILi192EEEEEELi192ENS_10bfloat16_tEfNS_4arch4Sm90ELb0ELb0ELb1ELb1ELb1ELb0ELb0ELb1ELb1ELb1ELb1ELb0EEENS1_21CollectiveEpilogueFwdINS6_IJSA_SC_SB_EEES9_SE_SG_Li256ELb1ELb1ELb1ELb0EEENS1_36VarlenDynamicPersistentTileSchedulerILi128ELi96ELi256ELi128ELb1ELb1ELb1ELb0ELb1ELb1EEEEEEEEEvNT_6ParamsE)
        /*00b0*/ 	.word	0x00000004


	//----- nvinfo : EIATTR_FRAME_SIZE
	.align		4
.L_40:
        /*00b4*/ 	.byte	0x04, 0x11
        /*00b6*/ 	.short	(.L_42 - .L_41)
	.align		4
.L_41:
        /*00b8*/ 	.word	index@(_ZN7cutlass13device_kernelIN5flash11enable_sm90INS1_16FlashAttnFwdSm90INS1_25CollectiveMainloopFwdSm90ILi2EN4cute5tupleIJNS5_1CILi1EEES8_S8_EEENS6_IJNS7_ILi128EEENS7_ILi96EEENS7_ILi192EEEEEELi192ENS_10bfloat16_tEfNS_4arch4Sm90ELb0ELb0ELb1ELb1ELb1ELb0ELb0ELb1ELb1ELb1ELb1ELb0EEENS1_21CollectiveEpilogueFwdINS6_IJSA_SC_SB_EEES9_SE_SG_Li256ELb1ELb1ELb1ELb0EEENS1_36VarlenDynamicPersistentTileSchedulerILi128ELi96ELi256ELi128ELb1ELb1ELb1ELb0ELb1ELb1EEEEEEEEEvNT_6ParamsE)
        /*00bc*/ 	.word	0x00000000


	//----- nvinfo : EIATTR_REGCOUNT
	.align		4
.L_42:
        /*00c0*/ 	.byte	0x04, 0x2f
        /*00c2*/ 	.short	(.L_44 - .L_43)
	.align		4
.L_43:
        /*00c4*/ 	.word	index@(_ZN7cutlass13device_kernelIN5flash11enable_sm90INS1_16FlashAttnFwdSm90INS1_25CollectiveMainloopFwdSm90ILi2EN4cute5tupleIJNS5_1CILi1EEES8_S8_EEENS6_IJNS7_ILi128EEENS7_ILi96EEENS7_ILi192EEEEEELi192ENS_10bfloat16_tEfNS_4arch4Sm90ELb0ELb0ELb1ELb0ELb1ELb0ELb0ELb1ELb1ELb1ELb1ELb0EEENS1_21CollectiveEpilogueFwdINS6_IJSA_SC_SB_EEES9_SE_SG_Li256ELb0ELb1ELb1ELb0EEENS1_19SingleTileSchedulerILb0ELb1ELb1ELi128EEEEEEEEEvNT_6ParamsE)
        /*00c8*/ 	.word	0x00000004


	//----- nvinfo : EIATTR_FRAME_SIZE
	.align		4
.L_44:
        /*00cc*/ 	.byte	0x04, 0x11
        /*00ce*/ 	.short	(.L_46 - .L_45)
	.align		4
.L_45:
        /*00d0*/ 	.word	index@(_ZN7cutlass13device_kernelIN5flash11enable_sm90INS1_16FlashAttnFwdSm90INS1_25CollectiveMainloopFwdSm90ILi2EN4cute5tupleIJNS5_1CILi1EEES8_S8_EEENS6_IJNS7_ILi128EEENS7_ILi96EEENS7_ILi192EEEEEELi192ENS_10bfloat16_tEfNS_4arch4Sm90ELb0ELb0ELb1ELb0ELb1ELb0ELb0ELb1ELb1ELb1ELb1ELb0EEENS1_21CollectiveEpilogueFwdINS6_IJSA_SC_SB_EEES9_SE_SG_Li256ELb0ELb1ELb1ELb0EEENS1_19SingleTileSchedulerILb0ELb1ELb1ELi128EEEEEEEEEvNT_6ParamsE)
        /*00d4*/ 	.word	0x00000000


	//----- nvinfo : EIATTR_MIN_STACK_SIZE
	.align		4
.L_46:
        /*00d8*/ 	.byte	0x04, 0x12
        /*00da*/ 	.short	(.L_48 - .L_47)
	.align		4
.L_47:
        /*00dc*/ 	.word	index@(_ZN7cutlass13device_kernelIN5flash11enable_sm90INS1_16FlashAttnFwdSm90INS1_25CollectiveMainloopFwdSm90ILi2EN4cute5tupleIJNS5_1CILi1EEES8_S8_EEENS6_IJNS7_ILi128EEENS7_ILi96EEENS7_ILi192EEEEEELi192ENS_10bfloat16_tEfNS_4arch4Sm90ELb0ELb0ELb1ELb0ELb1ELb0ELb0ELb1ELb1ELb1ELb1ELb0EEENS1_21CollectiveEpilogueFwdINS6_IJSA_SC_SB_EEES9_SE_SG_Li256ELb0ELb1ELb1ELb0EEENS1_19SingleTileSchedulerILb0ELb1ELb1ELi128EEEEEEEEEvNT_6ParamsE)
        /*00e0*/ 	.word	0x00000000


	//----- nvinfo : EIATTR_MIN_STACK_SIZE
	.align		4
.L_48:
        /*00e4*/ 	.byte	0x04, 0x12
        /*00e6*/ 	.short	(.L_50 - .L_49)
	.align		4
.L_49:
        /*00e8*/ 	.word	index@(_ZN7cutlass13device_kernelIN5flash11enable_sm90INS1_16FlashAttnFwdSm90INS1_25CollectiveMainloopFwdSm90ILi2EN4cute5tupleIJNS5_1CILi1EEES8_S8_EEENS6_IJNS7_ILi128EEENS7_ILi96EEENS7_ILi192EEEEEELi192ENS_10bfloat16_tEfNS_4arch4Sm90ELb0ELb0ELb1ELb1ELb1ELb0ELb0ELb1ELb1ELb1ELb1ELb0EEENS1_21CollectiveEpilogueFwdINS6_IJSA_SC_SB_EEES9_SE_SG_Li256ELb1ELb1ELb1ELb0EEENS1_36VarlenDynamicPersistentTileSchedulerILi128ELi96ELi256ELi128ELb1ELb1ELb1ELb0ELb1ELb1EEEEEEEEEvNT_6ParamsE)
        /*00ec*/ 	.word	0x00000000


	//----- nvinfo : EIATTR_MIN_STACK_SIZE
	.align		4
.L_50:
        /*00f0*/ 	.byte	0x04, 0x12
        /*00f2*/ 	.short	(.L_52 - .L_51)
	.align		4
.L_51:
        /*00f4*/ 	.word	index@(_ZN7cutlass13device_kernelIN5flash11enable_sm90INS1_16FlashAttnFwdSm90INS1_25CollectiveMainloopFwdSm90ILi2EN4cute5tupleIJNS5_1CILi1EEES8_S8_EEENS6_IJNS7_ILi128EEENS7_ILi96EEENS7_ILi192EEEEEELi192ENS_10bfloat16_tEfNS_4arch4Sm90ELb0ELb0ELb1ELb1ELb1ELb1ELb0ELb1ELb1ELb1ELb1ELb0EEENS1_21CollectiveEpilogueFwdINS6_IJSA_SC_SB_EEES9_SE_SG_Li256ELb1ELb1ELb1ELb0EEENS1_36VarlenDynamicPersistentTileSchedulerILi128ELi96ELi256ELi128ELb1ELb1ELb1ELb0ELb1ELb1EEEEEEEEEvNT_6ParamsE)
        /*00f8*/ 	.word	0x00000000


	//----- nvinfo : EIATTR_MIN_STACK_SIZE
	.align		4
.L_52:
        /*00fc*/ 	.byte	0x04, 0x12
        /*00fe*/ 	.short	(.L_54 - .L_53)
	.align		4
.L_53:
        /*0100*/ 	.word	index@(_ZN7cutlass13device_kernelIN5flash11enable_sm90INS1_16FlashAttnFwdSm90INS1_25CollectiveMainloopFwdSm90ILi2EN4cute5tupleIJNS5_1CILi1EEES8_S8_EEENS6_IJNS7_ILi128EEENS7_ILi96EEENS7_ILi192EEEEEELi192ENS_10bfloat16_tEfNS_4arch4Sm90ELb0ELb1ELb1ELb0ELb1ELb0ELb0ELb1ELb1ELb1ELb1ELb0EEENS1_21CollectiveEpilogueFwdINS6_IJSA_SC_SB_EEES9_SE_SG_Li256ELb0ELb1ELb1ELb0EEENS1_19SingleTileSchedulerILb0ELb1ELb1ELi128EEEEEEEEEvNT_6ParamsE)
        /*0104*/ 	.word	0x00000000


	//----- nvinfo : EIATTR_MIN_STACK_SIZE
	.align		4
.L_54:
        /*0108*/ 	.byte	0x04, 0x12
        /*010a*/ 	.short	(.L_56 - .L_55)
	.align		4
.L_55:
        /*010c*/ 	.word	index@(_ZN7cutlass13device_kernelIN5flash11enable_sm90INS1_16FlashAttnFwdSm90INS1_25CollectiveMainloopFwdSm90ILi2EN4cute5tupleIJNS5_1CILi1EEES8_S8_EEENS6_IJNS7_ILi128EEENS7_ILi96EEENS7_ILi192EEEEEELi192ENS_10bfloat16_tEfNS_4arch4Sm90ELb0ELb1ELb1ELb1ELb1ELb0ELb0ELb1ELb1ELb1ELb1ELb0EEENS1_21CollectiveEpilogueFwdINS6_IJSA_SC_SB_EEES9_SE_SG_Li256ELb1ELb1ELb1ELb0EEENS1_36VarlenDynamicPersistentTileSchedulerILi128ELi96ELi256ELi128ELb1ELb1ELb1ELb1ELb0ELb1EEEEEEEEEvNT_6ParamsE)
        /*0110*/ 	.word	0x00000000


	//----- nvinfo : EIATTR_MIN_STACK_SIZE
	.align		4
.L_56:
        /*0114*/ 	.byte	0x04, 0x12
        /*0116*/ 	.short	(.L_58 - .L_57)
	.align		4
.L_57:
        /*0118*/ 	.word	index@(_ZN7cutlass13device_kernelIN5flash11enable_sm90INS1_16FlashAttnFwdSm90INS1_25CollectiveMainloopFwdSm90ILi2EN4cute5tupleIJNS5_1CILi1EEES8_S8_EEENS6_IJNS7_ILi128EEENS7_ILi96EEENS7_ILi192EEEEEELi192ENS_10bfloat16_tEfNS_4arch4Sm90ELb0ELb1ELb1ELb1ELb1ELb1ELb0ELb1ELb1ELb1ELb1ELb0EEENS1_21CollectiveEpilogueFwdINS6_IJSA_SC_SB_EEES9_SE_SG_Li256ELb1ELb1ELb1ELb0EEENS1_36VarlenDynamicPersistentTileSchedulerILi128ELi96ELi256ELi128ELb1ELb1ELb1ELb1ELb0ELb1EEEEEEEEEvNT_6ParamsE)
        /*011c*/ 	.word	0x00000000


	//----- nvinfo : EIATTR_MIN_STACK_SIZE
	.align		4
.L_58:
        /*0120*/ 	.byte	0x04, 0x12
        /*0122*/ 	.short	(.L_60 - .L_59)
	.align		4
.L_59:
        /*0124*/ 	.word	index@(_ZN7cutlass13device_kernelIN5flash11enable_sm90INS1_16FlashAttnFwdSm90INS1_25CollectiveMainloopFwdSm90ILi2EN4cute5tupleIJNS5_1CILi1EEES8_S8_EEENS6_IJNS7_ILi128EEENS7_ILi96EEENS7_ILi192EEEEEELi192ENS_10bfloat16_tEfNS_4arch4Sm90ELb1ELb0ELb1ELb0ELb1ELb0ELb0ELb1ELb1ELb1ELb1ELb0EEENS1_21CollectiveEpilogueFwdINS6_IJSA_SC_SB_EEES9_SE_SG_Li256ELb0ELb1ELb1ELb0EEENS1_19SingleTileSchedulerILb0ELb1ELb1ELi128EEEEEEEEEvNT_6ParamsE)
        /*0128*/ 	.word	0x00000000


	//----- nvinfo : EIATTR_MIN_STACK_SIZE
	.align		4
.L_60:
        /*012c*/ 	.byte	0x04, 0x12
        /*012e*/ 	.short	(.L_62 - .L_61)
	.align		4
.L_61:
        /*0130*/ 	.word	index@(_ZN7cutlass13device_kernelIN5flash11enable_sm90INS1_16FlashAttnFwdSm90INS1_25CollectiveMainloopFwdSm90ILi2EN4cute5tupleIJNS5_1CILi1EEES8_S8_EEENS6_IJNS7_ILi128EEENS7_ILi96EEENS7_ILi192EEEEEELi192ENS_10bfloat16_tEfNS_4arch4Sm90ELb1ELb0ELb1ELb1ELb1ELb0ELb0ELb1ELb1ELb1ELb1ELb0EEENS1_21CollectiveEpilogueFwdINS6_IJSA_SC_SB_EEES9_SE_SG_Li256ELb1ELb1ELb1ELb0EEENS1_36VarlenDynamicPersistentTileSchedulerILi128ELi96ELi256ELi128ELb1ELb1ELb1ELb1ELb1ELb1EEEEEEEEEvNT_6ParamsE)
        /*0134*/ 	.word	0x00000000


	//----- nvinfo : EIATTR_MIN_STACK_SIZE
	.align		4
.L_62:
        /*0138*/ 	.byte	0x04, 0x12
        /*013a*/ 	.short	(.L_64 - .L_63)
	.align		4
.L_63:
        /*013c*/ 	.word	index@(_ZN7cutlass13device_kernelIN5flash11enable_sm90INS1_16FlashAttnFwdSm90INS1_25CollectiveMainloopFwdSm90ILi2EN4cute5tupleIJNS5_1CILi1EEES8_S8_EEENS6_IJNS7_ILi128EEENS7_ILi96EEENS7_ILi192EEEEEELi192ENS_10bfloat16_tEfNS_4arch4Sm90ELb1ELb0ELb1ELb1ELb1ELb1ELb0ELb1ELb1ELb1ELb1ELb0EEENS1_21CollectiveEpilogueFwdINS6_IJSA_SC_SB_EEES9_SE_SG_Li256ELb1ELb1ELb1ELb0EEENS1_36VarlenDynamicPersistentTileSchedulerILi128ELi96ELi256ELi128ELb1ELb1ELb1ELb1ELb1ELb1EEEEEEEEEvNT_6ParamsE)
        /*0140*/ 	.word	0x00000000
.L_64:


//--------------------- .nv.compat                --------------------------
	.section	.nv.compat,"",@"SHT_CUDA_COMPAT_INFO"
	.align	4
        /*0000*/ 	.byte	0x02, 0x09, 0x01, 0x00, 0x02, 0x02, 0x01, 0x00, 0x02, 0x05, 0x05, 0x00, 0x03, 0x07, 0x01, 0x01
        /*0010*/ 	.byte	0x02, 0x03, 0x00, 0x00, 0x02, 0x06, 0x01, 0x00, 0x04, 0x0b, 0x08, 0x00, 0x09, 0x00, 0x00, 0x00
        /*0020*/ 	.byte	0x00, 0x00, 0x00, 0x00


//--------------------- .nv.info._ZN7cutlass13device_kernelIN5flash11enable_sm90INS1_16FlashAttnFwdSm90INS1_25CollectiveMainloopFwdSm90ILi2EN4cute5tupleIJNS5_1CILi1EEES8_S8_EEENS6_IJNS7_ILi128EEENS7_ILi96EEENS7_ILi192EEEEEELi192ENS_10bfloat16_tEfNS_4arch4Sm90ELb0ELb0ELb1ELb0ELb1ELb0ELb0ELb1ELb1ELb1ELb1ELb0EEENS1_21CollectiveEpilogueFwdINS6_IJSA_SC_SB_EEES9_SE_SG_Li256ELb0ELb1ELb1ELb0EEENS1_19SingleTileSchedulerILb0ELb1ELb1ELi128EEEEEEEEEvNT_6ParamsE --------------------------
	.section	.nv.info._ZN7cutlass13device_kernelIN5flash11enable_sm90INS1_16FlashAttnFwdSm90INS1_25CollectiveMainloopFwdSm90ILi2EN4cute5tupleIJNS5_1CILi1EEES8_S8_EEENS6_IJNS7_ILi128EEENS7_ILi96EEENS7_ILi192EEEEEELi192ENS_10bfloat16_tEfNS_4arch4Sm90ELb0ELb0ELb1ELb0ELb1ELb0ELb0ELb1ELb1ELb1ELb1ELb0EEENS1_21CollectiveEpilogueFwdINS6_IJSA_SC_SB_EEES9_SE_SG_Li256ELb0ELb1ELb1ELb0EEENS1_19SingleTileSchedulerILb0ELb1ELb1ELi128EEEEEEEEEvNT_6ParamsE,"",@"SHT_CUDA_INFO"
	.sectionflags	@""
	.align	4


	//----- nvinfo : EIATTR_CUDA_API_VERSION
	.align		4
        /*0000*/ 	.byte	0x04, 0x37
        /*0002*/ 	.short	(.L_66 - .L_65)
.L_65:
        /*0004*/ 	.word	0x00000082


	//----- nvinfo : EIATTR_KPARAM_INFO
	.align		4
.L_66:
        /*0008*/ 	.byte	0x04, 0x17
        /*000a*/ 	.short	(.L_68 - .L_67)
.L_67:
        /*000c*/ 	.word	0x00000000
        /*0010*/ 	.short	0x0000
        /*0012*/ 	.short	0x0000
        /*0014*/ 	.byte	0x00, 0xf0, 0x01, 0x28


	//----- nvinfo : EIATTR_SPARSE_MMA_MASK
	.align		4
.L_68:
        /*0018*/ 	.byte	0x03, 0x50
        /*001a*/ 	.short	0x0000


	//----- nvinfo : EIATTR_MAXREG_COUNT
	.align		4
        /*001c*/ 	.byte	0x03, 0x1b
        /*001e*/ 	.short	0x00a8


	//----- nvinfo : EIATTR_MERCURY_ISA_VERSION
	.align		4
        /*0020*/ 	.byte	0x03, 0x5f
        /*0022*/ 	.short	0x0101


	//----- nvinfo : EIATTR_VRC_CTA_INIT_COUNT
	.align		4
        /*0024*/ 	.byte	0x02, 0x4a
	.zero		1
	.zero		1


	//----- nvinfo : EIATTR_EXIT_INSTR_OFFSETS
	.align		4
        /*0028*/ 	.byte	0x04, 0x1c
        /*002a*/ 	.short	(.L_70 - .L_69)


	//   ....[0]....
.L_69:
        /*002c*/ 	.word	0x00000010


	//----- nvinfo : EIATTR_MAX_THREADS
	.align		4
.L_70:
        /*0030*/ 	.byte	0x04, 0x05
        /*0032*/ 	.short	(.L_72 - .L_71)
.L_71:
        /*0034*/ 	.word	0x00000180
        /*0038*/ 	.word	0x00000001
        /*003c*/ 	.word	0x00000001


	//----- nvinfo : EIATTR_CBANK_PARAM_SIZE
	.align		4
.L_72:
        /*0040*/ 	.byte	0x03, 0x19
        /*0042*/ 	.short	0x0a00


	//----- nvinfo : EIATTR_PARAM_CBANK
	.align		4
        /*0044*/ 	.byte	0x04, 0x0a
        /*0046*/ 	.short	(.L_74 - .L_73)
	.align		4
.L_73:
        /*0048*/ 	.word	index@(.nv.constant0._ZN7cutlass13device_kernelIN5flash11enable_sm90INS1_16FlashAttnFwdSm90INS1_25CollectiveMainloopFwdSm90ILi2EN4cute5tupleIJNS5_1CILi1EEES8_S8_EEENS6_IJNS7_ILi128EEENS7_ILi96EEENS7_ILi192EEEEEELi192ENS_10bfloat16_tEfNS_4arch4Sm90ELb0ELb0ELb1ELb0ELb1ELb0ELb0ELb1ELb1ELb1ELb1ELb0EEENS1_21CollectiveEpilogueFwdINS6_IJSA_SC_SB_EEES9_SE_SG_Li256ELb0ELb1ELb1ELb0EEENS1_19SingleTileSchedulerILb0ELb1ELb1ELi128EEEEEEEEEvNT_6ParamsE)
        /*004c*/ 	.short	0x0380
        /*004e*/ 	.short	0x0a00


	//----- nvinfo : EIATTR_SW_WAR
	.align		4
.L_74:
        /*0050*/ 	.byte	0x04, 0x36
        /*0052*/ 	.short	(.L_76 - .L_75)
.L_75:
        /*0054*/ 	.word	0x00000008
.L_76:


//--------------------- .nv.info._ZN7cutlass13device_kernelIN5flash11enable_sm90INS1_16FlashAttnFwdSm90INS1_25CollectiveMainloopFwdSm90ILi2EN4cute5tupleIJNS5_1CILi1EEES8_S8_EEENS6_IJNS7_ILi128EEENS7_ILi96EEENS7_ILi192EEEEEELi192ENS_10bfloat16_tEfNS_4arch4Sm90ELb0ELb0ELb1ELb1ELb1ELb0ELb0ELb1ELb1ELb1ELb1ELb0EEENS1_21CollectiveEpilogueFwdINS6_IJSA_SC_SB_EEES9_SE_SG_Li256ELb1ELb1ELb1ELb0EEENS1_36VarlenDynamicPersistentTileSchedulerILi128ELi96ELi256ELi128ELb1ELb1ELb1ELb0ELb1ELb1EEEEEEEEEvNT_6ParamsE --------------------------
	.section	.nv.info._ZN7cutlass13device_kernelIN5flash11enable_sm90INS1_16FlashAttnFwdSm90INS1_25CollectiveMainloopFwdSm90ILi2EN4cute5tupleIJNS5_1CILi1EEES8_S8_EEENS6_IJNS7_ILi128EEENS7_ILi96EEENS7_ILi192EEEEEELi192ENS_10bfloat16_tEfNS_4arch4Sm90ELb0ELb0ELb1ELb1ELb1ELb0ELb0ELb1ELb1ELb1ELb1ELb0EEENS1_21CollectiveEpilogueFwdINS6_IJSA_SC_SB_EEES9_SE_SG_Li256ELb1ELb1ELb1ELb0EEENS1_36VarlenDynamicPersistentTileSchedulerILi128ELi96ELi256ELi128ELb1ELb1ELb1ELb0ELb1ELb1EEEEEEEEEvNT_6ParamsE,"",@"SHT_CUDA_INFO"
	.sectionflags	@""
	.align	4


	//----- nvinfo : EIATTR_CUDA_API_VERSION
	.align		4
        /*0000*/ 	.byte	0x04, 0x37
        /*0002*/ 	.short	(.L_78 - .L_77)
.L_77:
        /*0004*/ 	.word	0x00000082


	//----- nvinfo : EIATTR_KPARAM_INFO
	.align		4
.L_78:
        /*0008*/ 	.byte	0x04, 0x17
        /*000a*/ 	.short	(.L_80 - .L_79)
.L_79:
        /*000c*/ 	.word	0x00000000
        /*0010*/ 	.short	0x0000
        /*0012*/ 	.short	0x0000
        /*0014*/ 	.byte	0x00, 0xf0, 0x01, 0x2a


	//----- nvinfo : EIATTR_SPARSE_MMA_MASK
	.align		4
.L_80:
        /*0018*/ 	.byte	0x03, 0x50
        /*001a*/ 	.short	0x0000


	//----- nvinfo : EIATTR_MAXREG_COUNT
	.align		4
        /*001c*/ 	.byte	0x03, 0x1b
        /*001e*/ 	.short	0x00a8


	//----- nvinfo : EIATTR_MERCURY_ISA_VERSION
	.align		4
        /*0020*/ 	.byte	0x03, 0x5f
        /*0022*/ 	.short	0x0101


	//----- nvinfo : EIATTR_VRC_CTA_INIT_COUNT
	.align		4
        /*0024*/ 	.byte	0x02, 0x4a
	.zero		1
	.zero		1


	//----- nvinfo : EIATTR_EXIT_INSTR_OFFSETS
	.align		4
        /*0028*/ 	.byte	0x04, 0x1c
        /*002a*/ 	.short	(.L_82 - .L_81)


	//   ....[0]....
.L_81:
        /*002c*/ 	.word	0x00000010


	//----- nvinfo : EIATTR_MAX_THREADS
	.align		4
.L_82:
        /*0030*/ 	.byte	0x04, 0x05
        /*0032*/ 	.short	(.L_84 - .L_83)
.L_83:
        /*0034*/ 	.word	0x00000180
        /*0038*/ 	.word	0x00000001
        /*003c*/ 	.word	0x00000001


	//----- nvinfo : EIATTR_CBANK_PARAM_SIZE
	.align		4
.L_84:
        /*0040*/ 	.byte	0x03, 0x19
        /*0042*/ 	.short	0x0a80


	//----- nvinfo : EIATTR_PARAM_CBANK
	.align		4
        /*0044*/ 	.byte	0x04, 0x0a
        /*0046*/ 	.short	(.L_86 - .L_85)
	.align		4
.L_85:
        /*0048*/ 	.word	index@(.nv.constant0._ZN7cutlass13device_kernelIN5flash11enable_sm90INS1_16FlashAttnFwdSm90INS1_25CollectiveMainloopFwdSm90ILi2EN4cute5tupleIJNS5_1CILi1EEES8_S8_EEENS6_IJNS7_ILi128EEENS7_ILi96EEENS7_ILi192EEEEEELi192ENS_10bfloat16_tEfNS_4arch4Sm90ELb0ELb0ELb1ELb1ELb1ELb0ELb0ELb1ELb1ELb1ELb1ELb0EEENS1_21CollectiveEpilogueFwdINS6_IJSA_SC_SB_EEES9_SE_SG_Li256ELb1ELb1ELb1ELb0EEENS1_36VarlenDynamicPersistentTileSchedulerILi128ELi96ELi256ELi128ELb1ELb1ELb1ELb0ELb1ELb1EEEEEEEEEvNT_6ParamsE)
        /*004c*/ 	.short	0x0380
        /*004e*/ 	.short	0x0a80


	//----- nvinfo : EIATTR_SW_WAR
	.align		4
.L_86:
        /*0050*/ 	.byte	0x04, 0x36
        /*0052*/ 	.short	(.L_88 - .L_87)
.L_87:
        /*0054*/ 	.word	0x00000008
.L_88:


//--------------------- .nv.info._ZN7cutlass13device_kernelIN5flash11enable_sm90INS1_16FlashAttnFwdSm90INS1_25CollectiveMainloopFwdSm90ILi2EN4cute5tupleIJNS5_1CILi1EEES8_S8_EEENS6_IJNS7_ILi128EEENS7_ILi96EEENS7_ILi192EEEEEELi192ENS_10bfloat16_tEfNS_4arch4Sm90ELb0ELb0ELb1ELb1ELb1ELb1ELb0ELb1ELb1ELb1ELb1ELb0EEENS1_21CollectiveEpilogueFwdINS6_IJSA_SC_SB_EEES9_SE_SG_Li256ELb1ELb1ELb1ELb0EEENS1_36VarlenDynamicPersistentTileSchedulerILi128ELi96ELi256ELi128ELb1ELb1ELb1ELb0ELb1ELb1EEEEEEEEEvNT_6ParamsE --------------------------
	.section	.nv.info._ZN7cutlass13device_kernelIN5flash11enable_sm90INS1_16FlashAttnFwdSm90INS1_25CollectiveMainloopFwdSm90ILi2EN4cute5tupleIJNS5_1CILi1EEES8_S8_EEENS6_IJNS7_ILi128EEENS7_ILi96EEENS7_ILi192EEEEEELi192ENS_10bfloat16_tEfNS_4arch4Sm90ELb0ELb0ELb1ELb1ELb1ELb1ELb0ELb1ELb1ELb1ELb1ELb0EEENS1_21CollectiveEpilogueFwdINS6_IJSA_SC_SB_EEES9_SE_SG_Li256ELb1ELb1ELb1ELb0EEENS1_36VarlenDynamicPersistentTileSchedulerILi128ELi96ELi256ELi128ELb1ELb1ELb1ELb0ELb1ELb1EEEEEEEEEvNT_6ParamsE,"",@"SHT_CUDA_INFO"
	.sectionflags	@""
	.align	4


	//----- nvinfo : EIATTR_CUDA_API_VERSION
	.align		4
        /*0000*/ 	.byte	0x04, 0x37
        /*0002*/ 	.short	(.L_90 - .L_89)
.L_89:
        /*0004*/ 	.word	0x00000082


	//----- nvinfo : EIATTR_KPARAM_INFO
	.align		4
.L_90:
        /*0008*/ 	.byte	0x04, 0x17
        /*000a*/ 	.short	(.L_92 - .L_91)
.L_91:
        /*000c*/ 	.word	0x00000000
        /*0010*/ 	.short	0x0000
        /*0012*/ 	.short	0x0000
        /*0014*/ 	.byte	0x00, 0xf0, 0x01, 0x2a


	//----- nvinfo : EIATTR_SPARSE_MMA_MASK
	.align		4
.L_92:
        /*0018*/ 	.byte	0x03, 0x50
        /*001a*/ 	.short	0x0000


	//----- nvinfo : EIATTR_MAXREG_COUNT
	.align		4
        /*001c*/ 	.byte	0x03, 0x1b
        /*001e*/ 	.short	0x00a8


	//----- nvinfo : EIATTR_MERCURY_ISA_VERSION
	.align		4
        /*0020*/ 	.byte	0x03, 0x5f
        /*0022*/ 	.short	0x0101


	//----- nvinfo : EIATTR_VRC_CTA_INIT_COUNT
	.align		4
        /*0024*/ 	.byte	0x02, 0x4a
	.zero		1
	.zero		1


	//----- nvinfo : EIATTR_EXIT_INSTR_OFFSETS
	.align		4
        /*0028*/ 	.byte	0x04, 0x1c
        /*002a*/ 	.short	(.L_94 - .L_93)


	//   ....[0]....
.L_93:
        /*002c*/ 	.word	0x00000010


	//----- nvinfo : EIATTR_MAX_THREADS
	.align		4
.L_94:
        /*0030*/ 	.byte	0x04, 0x05
        /*0032*/ 	.short	(.L_96 - .L_95)
.L_95:
        /*0034*/ 	.word	0x00000180
        /*0038*/ 	.word	0x00000001
        /*003c*/ 	.word	0x00000001


	//----- nvinfo : EIATTR_CBANK_PARAM_SIZE
	.align		4
.L_96:
        /*0040*/ 	.byte	0x03, 0x19
        /*0042*/ 	.short	0x0a80


	//----- nvinfo : EIATTR_PARAM_CBANK
	.align		4
        /*0044*/ 	.byte	0x04, 0x0a
        /*0046*/ 	.short	(.L_98 - .L_97)
	.align		4
.L_97:
        /*0048*/ 	.word	index@(.nv.constant0._ZN7cutlass13device_kernelIN5flash11enable_sm90INS1_16FlashAttnFwdSm90INS1_25CollectiveMainloopFwdSm90ILi2EN4cute5tupleIJNS5_1CILi1EEES8_S8_EEENS6_IJNS7_ILi128EEENS7_ILi96EEENS7_ILi192EEEEEELi192ENS_10bfloat16_tEfNS_4arch4Sm90ELb0ELb0ELb1ELb1ELb1ELb1ELb0ELb1ELb1ELb1ELb1ELb0EEENS1_21CollectiveEpilogueFwdINS6_IJSA_SC_SB_EEES9_SE_SG_Li256ELb1ELb1ELb1ELb0EEENS1_36VarlenDynamicPersistentTileSchedulerILi128ELi96ELi256ELi128ELb1ELb1ELb1ELb0ELb1ELb1EEEEEEEEEvNT_6ParamsE)
        /*004c*/ 	.short	0x0380
        /*004e*/ 	.short	0x0a80


	//----- nvinfo : EIATTR_SW_WAR
	.align		4
.L_98:
        /*0050*/ 	.byte	0x04, 0x36
        /*0052*/ 	.short	(.L_100 - .L_99)
.L_99:
        /*0054*/ 	.word	0x00000008
.L_100:


//--------------------- .nv.info._ZN7cutlass13device_kernelIN5flash11enable_sm90INS1_16FlashAttnFwdSm90INS1_25CollectiveMainloopFwdSm90ILi2EN4cute5tupleIJNS5_1CILi1EEES8_S8_EEENS6_IJNS7_ILi128EEENS7_ILi96EEENS7_ILi192EEEEEELi192ENS_10bfloat16_tEfNS_4arch4Sm90ELb0ELb1ELb1ELb0ELb1ELb0ELb0ELb1ELb1ELb1ELb1ELb0EEENS1_21CollectiveEpilogueFwdINS6_IJSA_SC_SB_EEES9_SE_SG_Li256ELb0ELb1ELb1ELb0EEENS1_19SingleTileSchedulerILb0ELb1ELb1ELi128EEEEEEEEEvNT_6ParamsE --------------------------
	.section	.nv.info._ZN7cutlass13device_kernelIN5flash11enable_sm90INS1_16FlashAttnFwdSm90INS1_25CollectiveMainloopFwdSm90ILi2EN4cute5tupleIJNS5_1CILi1EEES8_S8_EEENS6_IJNS7_ILi128EEENS7_ILi96EEENS7_ILi192EEEEEELi192ENS_10bfloat16_tEfNS_4arch4Sm90ELb0ELb1ELb1ELb0ELb1ELb0ELb0ELb1ELb1ELb1ELb1ELb0EEENS1_21CollectiveEpilogueFwdINS6_IJSA_SC_SB_EEES9_SE_SG_Li256ELb0ELb1ELb1ELb0EEENS1_19SingleTileSchedulerILb0ELb1ELb1ELi128EEEEEEEEEvNT_6ParamsE,"",@"SHT_CUDA_INFO"
	.sectionflags	@""
	.align	4


	//----- nvinfo : EIATTR_CUDA_API_VERSION
	.align		4
        /*0000*/ 	.byte	0x04, 0x37
        /*0002*/ 	.short	(.L_102 - .L_101)
.L_101:
        /*0004*/ 	.word	0x00000082


	//----- nvinfo : EIATTR_KPARAM_INFO
	.align		4
.L_102:
        /*0008*/ 	.byte	0x04, 0x17
        /*000a*/ 	.short	(.L_104 - .L_103)
.L_103:
        /*000c*/ 	.word	0x00000000
        /*0010*/ 	.short	0x0000
        /*0012*/ 	.short	0x0000
        /*0014*/ 	.byte	0x00, 0xf0, 0x01, 0x28


	//----- nvinfo : EIATTR_SPARSE_MMA_MASK
	.align		4
.L_104:
        /*0018*/ 	.byte	0x03, 0x50
        /*001a*/ 	.short	0x0000


	//----- nvinfo : EIATTR_MAXREG_COUNT
	.align		4
        /*001c*/ 	.byte	0x03, 0x1b
        /*001e*/ 	.short	0x00a8


	//----- nvinfo : EIATTR_MERCURY_ISA_VERSION
	.align		4
        /*0020*/ 	.byte	0x03, 0x5f
        /*0022*/ 	.short	0x0101


	//----- nvinfo : EIATTR_VRC_CTA_INIT_COUNT
	.align		4
        /*0024*/ 	.byte	0x02, 0x4a
	.zero		1
	.zero		1


	//----- nvinfo : EIATTR_EXIT_INSTR_OFFSETS
	.align		4
        /*0028*/ 	.byte	0x04, 0x1c
        /*002a*/ 	.short	(.L_106 - .L_105)


	//   ....[0]....
.L_105:
        /*002c*/ 	.word	0x00000010


	//----- nvinfo : EIATTR_MAX_THREADS
	.align		4
.L_106:
        /*0030*/ 	.byte	0x04, 0x05
        /*0032*/ 	.short	(.L_108 - .L_107)
.L_107:
        /*0034*/ 	.word	0x00000180
        /*0038*/ 	.word	0x00000001
        /*003c*/ 	.word	0x00000001


	//----- nvinfo : EIATTR_CBANK_PARAM_SIZE
	.align		4
.L_108:
        /*0040*/ 	.byte	0x03, 0x19
        /*0042*/ 	.short	0x0a00


	//----- nvinfo : EIATTR_PARAM_CBANK
	.align		4
        /*0044*/ 	.byte	0x04, 0x0a
        /*0046*/ 	.short	(.L_110 - .L_109)
	.align		4
.L_109:
        /*0048*/ 	.word	index@(.nv.constant0._ZN7cutlass13device_kernelIN5flash11enable_sm90INS1_16FlashAttnFwdSm90INS1_25CollectiveMainloopFwdSm90ILi2EN4cute5tupleIJNS5_1CILi1EEES8_S8_EEENS6_IJNS7_ILi128EEENS7_ILi96EEENS7_ILi192EEEEEELi192ENS_10bfloat16_tEfNS_4arch4Sm90ELb0ELb1ELb1ELb0ELb1ELb0ELb0ELb1ELb1ELb1ELb1ELb0EEENS1_21CollectiveEpilogueFwdINS6_IJSA_SC_SB_EEES9_SE_SG_Li256ELb0ELb1ELb1ELb0EEENS1_19SingleTileSchedulerILb0ELb1ELb1ELi128EEEEEEEEEvNT_6ParamsE)
        /*004c*/ 	.short	0x0380
        /*004e*/ 	.short	0x0a00


	//----- nvinfo : EIATTR_SW_WAR
	.align		4
.L_110:
        /*0050*/ 	.byte	0x04, 0x36
        /*0052*/ 	.short	(.L_112 - .L_111)
.L_111:
        /*0054*/ 	.word	0x00000008
.L_112:


//--------------------- .nv.info._ZN7cutlass13device_kernelIN5flash11enable_sm90INS1_16FlashAttnFwdSm90INS1_25CollectiveMainloopFwdSm90ILi2EN4cute5tupleIJNS5_1CILi1EEES8_S8_EEENS6_IJNS7_ILi128EEENS7_ILi96EEENS7_ILi192EEEEEELi192ENS_10bfloat16_tEfNS_4arch4Sm90ELb0ELb1ELb1ELb1ELb1ELb0ELb0ELb1ELb1ELb1ELb1ELb0EEENS1_21CollectiveEpilogueFwdINS6_IJSA_SC_SB_EEES9_SE_SG_Li256ELb1ELb1ELb1ELb0EEENS1_36VarlenDynamicPersistentTileSchedulerILi128ELi96ELi256ELi128ELb1ELb1ELb1ELb1ELb0ELb1EEEEEEEEEvNT_6ParamsE --------------------------
	.section	.nv.info._ZN7cutlass13device_kernelIN5flash11enable_sm90INS1_16FlashAttnFwdSm90INS1_25CollectiveMainloopFwdSm90ILi2EN4cute5tupleIJNS5_1CILi1EEES8_S8_EEENS6_IJNS7_ILi128EEENS7_ILi96EEENS7_ILi192EEEEEELi192ENS_10bfloat16_tEfNS_4arch4Sm90ELb0ELb1ELb1ELb1ELb1ELb0ELb0ELb1ELb1ELb1ELb1ELb0EEENS1_21CollectiveEpilogueFwdINS6_IJSA_SC_SB_EEES9_SE_SG_Li256ELb1ELb1ELb1ELb0EEENS1_36VarlenDynamicPersistentTileSchedulerILi128ELi96ELi256ELi128ELb1ELb1ELb1ELb1ELb0ELb1EEEEEEEEEvNT_6ParamsE,"",@"SHT_CUDA_INFO"
	.sectionflags	@""
	.align	4


	//----- nvinfo : EIATTR_CUDA_API_VERSION
	.align		4
        /*0000*/ 	.byte	0x04, 0x37
        /*0002*/ 	.short	(.L_114 - .L_113)
.L_113:
        /*0004*/ 	.word	0x00000082


	//----- nvinfo : EIATTR_KPARAM_INFO
	.align		4
.L_114:
        /*0008*/ 	.byte	0x04, 0x17
        /*000a*/ 	.short	(.L_116 - .L_115)
.L_115:
        /*000c*/ 	.word	0x00000000
        /*0010*/ 	.short	0x0000
        /*0012*/ 	.short	0x0000
        /*0014*/ 	.byte	0x00, 0xf0, 0x01, 0x2a


	//----- nvinfo : EIATTR_SPARSE_MMA_MASK
	.align		4
.L_116:
        /*0018*/ 	.byte	0x03, 0x50
        /*001a*/ 	.short	0x0000


	//----- nvinfo : EIATTR_MAXREG_COUNT
	.align		4
        /*001c*/ 	.byte	0x03, 0x1b
        /*001e*/ 	.short	0x00a8


	//----- nvinfo : EIATTR_MERCURY_ISA_VERSION
	.align		4
        /*0020*/ 	.byte	0x03, 0x5f
        /*0022*/ 	.short	0x0101


	//----- nvinfo : EIATTR_VRC_CTA_INIT_COUNT
	.align		4
        /*0024*/ 	.byte	0x02, 0x4a
	.zero		1
	.zero		1


	//----- nvinfo : EIATTR_EXIT_INSTR_OFFSETS
	.align		4
        /*0028*/ 	.byte	0x04, 0x1c
        /*002a*/ 	.short	(.L_118 - .L_117)


	//   ....[0]....
.L_117:
        /*002c*/ 	.word	0x00000010


	//----- nvinfo : EIATTR_MAX_THREADS
	.align		4
.L_118:
        /*0030*/ 	.byte	0x04, 0x05
        /*0032*/ 	.short	(.L_120 - .L_119)
.L_119:
        /*0034*/ 	.word	0x00000180
        /*0038*/ 	.word	0x00000001
        /*003c*/ 	.word	0x00000001


	//----- nvinfo : EIATTR_CBANK_PARAM_SIZE
	.align		4
.L_120:
        /*0040*/ 	.byte	0x03, 0x19
        /*0042*/ 	.short	0x0a80


	//----- nvinfo : EIATTR_PARAM_CBANK
	.align		4
        /*0044*/ 	.byte	0x04, 0x0a
        /*0046*/ 	.short	(.L_122 - .L_121)
	.align		4
.L_121:
        /*0048*/ 	.word	index@(.nv.constant0._ZN7cutlass13device_kernelIN5flash11enable_sm90INS1_16FlashAttnFwdSm90INS1_25CollectiveMainloopFwdSm90ILi2EN4cute5tupleIJNS5_1CILi1EEES8_S8_EEENS6_IJNS7_ILi128EEENS7_ILi96EEENS7_ILi192EEEEEELi192ENS_10bfloat16_tEfNS_4arch4Sm90ELb0ELb1ELb1ELb1ELb1ELb0ELb0ELb1ELb1ELb1ELb1ELb0EEENS1_21CollectiveEpilogueFwdINS6_IJSA_SC_SB_EEES9_SE_SG_Li256ELb1ELb1ELb1ELb0EEENS1_36VarlenDynamicPersistentTileSchedulerILi128ELi96ELi256ELi128ELb1ELb1ELb1ELb1ELb0ELb1EEEEEEEEEvNT_6ParamsE)
        /*004c*/ 	.short	0x0380
        /*004e*/ 	.short	0x0a80


	//----- nvinfo : EIATTR_SW_WAR
	.align		4
.L_122:
        /*0050*/ 	.byte	0x04, 0x36
        /*0052*/ 	.short	(.L_124 - .L_123)
.L_123:
        /*0054*/ 	.word	0x00000008
.L_124:


//--------------------- .nv.info._ZN7cutlass13device_kernelIN5flash11enable_sm90INS1_16FlashAttnFwdSm90INS1_25CollectiveMainloopFwdSm90ILi2EN4cute5tupleIJNS5_1CILi1EEES8_S8_EEENS6_IJNS7_ILi128EEENS7_ILi96EEENS7_ILi192EEEEEELi192ENS_10bfloat16_tEfNS_4arch4Sm90ELb0ELb1ELb1ELb1ELb1ELb1ELb0ELb1ELb1ELb1ELb1ELb0EEENS1_21CollectiveEpilogueFwdINS6_IJSA_SC_SB_EEES9_SE_SG_Li256ELb1ELb1ELb1ELb0EEENS1_36VarlenDynamicPersistentTileSchedulerILi128ELi96ELi256ELi128ELb1ELb1ELb1ELb1ELb0ELb1EEEEEEEEEvNT_6ParamsE --------------------------
	.section	.nv.info._ZN7cutlass13device_kernelIN5flash11enable_sm90INS1_16FlashAttnFwdSm90INS1_25CollectiveMainloopFwdSm90ILi2EN4cute5tupleIJNS5_1CILi1EEES8_S8_EEENS6_IJNS7_ILi128EEENS7_ILi96EEENS7_ILi192EEEEEELi192ENS_10bfloat16_tEfNS_4arch4Sm90ELb0ELb1ELb1ELb1ELb1ELb1ELb0ELb1ELb1ELb1ELb1ELb0EEENS1_21CollectiveEpilogueFwdINS6_IJSA_SC_SB_EEES9_SE_SG_Li256ELb1ELb1ELb1ELb0EEENS1_36VarlenDynamicPersistentTileSchedulerILi128ELi96ELi256ELi128ELb1ELb1ELb1ELb1ELb0ELb1EEEEEEEEEvNT_6ParamsE,"",@"SHT_CUDA_INFO"
	.sectionflags	@""
	.align	4


	//----- nvinfo : EIATTR_CUDA_API_VERSION
	.align		4
        /*0000*/ 	.byte	0x04, 0x37
        /*0002*/ 	.short	(.L_126 - .L_125)
.L_125:
        /*0004*/ 	.word	0x00000082


	//----- nvinfo : EIATTR_KPARAM_INFO
	.align		4
.L_126:
        /*0008*/ 	.byte	0x04, 0x17
        /*000a*/ 	.short	(.L_128 - .L_127)
.L_127:
        /*000c*/ 	.word	0x00000000
        /*0010*/ 	.short	0x0000
        /*0012*/ 	.short	0x0000
        /*0014*/ 	.byte	0x00, 0xf0, 0x01, 0x2a


	//----- nvinfo : EIATTR_SPARSE_MMA_MASK
	.align		4
.L_128:
        /*0018*/ 	.byte	0x03, 0x50
        /*001a*/ 	.short	0x0000


	//----- nvinfo : EIATTR_MAXREG_COUNT
	.align		4
        /*001c*/ 	.byte	0x03, 0x1b
        /*001e*/ 	.short	0x00a8


	//----- nvinfo : EIATTR_MERCURY_ISA_VERSION
	.align		4
        /*0020*/ 	.byte	0x03, 0x5f
        /*0022*/ 	.short	0x0101


	//----- nvinfo : EIATTR_VRC_CTA_INIT_COUNT
	.align		4
        /*0024*/ 	.byte	0x02, 0x4a
	.zero		1
	.zero		1


	//----- nvinfo : EIATTR_EXIT_INSTR_OFFSETS
	.align		4
        /*0028*/ 	.byte	0x04, 0x1c
        /*002a*/ 	.short	(.L_130 - .L_129)


	//   ....[0]....
.L_129:
        /*002c*/ 	.word	0x00000010


	//----- nvinfo : EIATTR_MAX_THREADS
	.align		4
.L_130:
        /*0030*/ 	.byte	0x04, 0x05
        /*0032*/ 	.short	(.L_132 - .L_131)
.L_131:
        /*0034*/ 	.word	0x00000180
        /*0038*/ 	.word	0x00000001
        /*003c*/ 	.word	0x00000001


	//----- nvinfo : EIATTR_CBANK_PARAM_SIZE
	.align		4
.L_132:
        /*0040*/ 	.byte	0x03, 0x19
        /*0042*/ 	.short	0x0a80


	//----- nvinfo : EIATTR_PARAM_CBANK
	.align		4
        /*0044*/ 	.byte	0x04, 0x0a
        /*0046*/ 	.short	(.L_134 - .L_133)
	.align		4
.L_133:
        /*0048*/ 	.word	index@(.nv.constant0._ZN7cutlass13device_kernelIN5flash11enable_sm90INS1_16FlashAttnFwdSm90INS1_25CollectiveMainloopFwdSm90ILi2EN4cute5tupleIJNS5_1CILi1EEES8_S8_EEENS6_IJNS7_ILi128EEENS7_ILi96EEENS7_ILi192EEEEEELi192ENS_10bfloat16_tEfNS_4arch4Sm90ELb0ELb1ELb1ELb1ELb1ELb1ELb0ELb1ELb1ELb1ELb1ELb0EEENS1_21CollectiveEpilogueFwdINS6_IJSA_SC_SB_EEES9_SE_SG_Li256ELb1ELb1ELb1ELb0EEENS1_36VarlenDynamicPersistentTileSchedulerILi128ELi96ELi256ELi128ELb1ELb1ELb1ELb1ELb0ELb1EEEEEEEEEvNT_6ParamsE)
        /*004c*/ 	.short	0x0380
        /*004e*/ 	.short	0x0a80


	//----- nvinfo : EIATTR_SW_WAR
	.align		4
.L_134:
        /*0050*/ 	.byte	0x04, 0x36
        /*0052*/ 	.short	(.L_136 - .L_135)
.L_135:
        /*0054*/ 	.word	0x00000008
.L_136:


//--------------------- .nv.info._ZN7cutlass13device_kernelIN5flash11enable_sm90INS1_16FlashAttnFwdSm90INS1_25CollectiveMainloopFwdSm90ILi2EN4cute5tupleIJNS5_1CILi1EEES8_S8_EEENS6_IJNS7_ILi128EEENS7_ILi96EEENS7_ILi192EEEEEELi192ENS_10bfloat16_tEfNS_4arch4Sm90ELb1ELb0ELb1ELb0ELb1ELb0ELb0ELb1ELb1ELb1ELb1ELb0EEENS1_21CollectiveEpilogueFwdINS6_IJSA_SC_SB_EEES9_SE_SG_Li256ELb0ELb1ELb1ELb0EEENS1_19SingleTileSchedulerILb0ELb1ELb1ELi128EEEEEEEEEvNT_6ParamsE --------------------------
	.section	.nv.info._ZN7cutlass13device_kernelIN5flash11enable_sm90INS1_16FlashAttnFwdSm90INS1_25CollectiveMainloopFwdSm90ILi2EN4cute5tupleIJNS5_1CILi1EEES8_S8_EEENS6_IJNS7_ILi128EEENS7_ILi96EEENS7_ILi192EEEEEELi192ENS_10bfloat16_tEfNS_4arch4Sm90ELb1ELb0ELb1ELb0ELb1ELb0ELb0ELb1ELb1ELb1ELb1ELb0EEENS1_21CollectiveEpilogueFwdINS6_IJSA_SC_SB_EEES9_SE_SG_Li256ELb0ELb1ELb1ELb0EEENS1_19SingleTileSchedulerILb0ELb1ELb1ELi128EEEEEEEEEvNT_6ParamsE,"",@"SHT_CUDA_INFO"
	.sectionflags	@""
	.align	4


	//----- nvinfo : EIATTR_CUDA_API_VERSION
	.align		4
        /*0000*/ 	.byte	0x04, 0x37
        /*0002*/ 	.short	(.L_138 - .L_137)
.L_137:
        /*0004*/ 	.word	0x00000082


	//----- nvinfo : EIATTR_KPARAM_INFO
	.align		4
.L_138:
        /*0008*/ 	.byte	0x04, 0x17
        /*000a*/ 	.short	(.L_140 - .L_139)
.L_139:
        /*000c*/ 	.word	0x00000000
        /*0010*/ 	.short	0x0000
        /*0012*/ 	.short	0x0000
        /*0014*/ 	.byte	0x00, 0xf0, 0x01, 0x28


	//----- nvinfo : EIATTR_SPARSE_MMA_MASK
	.align		4
.L_140:
        /*0018*/ 	.byte	0x03, 0x50
        /*001a*/ 	.short	0x0000


	//----- nvinfo : EIATTR_MAXREG_COUNT
	.align		4
        /*001c*/ 	.byte	0x03, 0x1b
        /*001e*/ 	.short	0x00a8


	//----- nvinfo : EIATTR_MERCURY_ISA_VERSION
	.align		4
        /*0020*/ 	.byte	0x03, 0x5f
        /*0022*/ 	.short	0x0101


	//----- nvinfo : EIATTR_VRC_CTA_INIT_COUNT
	.align		4
        /*0024*/ 	.byte	0x02, 0x4a
	.zero		1
	.zero		1


	//----- nvinfo : EIATTR_EXIT_INSTR_OFFSETS
	.align		4
        /*0028*/ 	.byte	0x04, 0x1c
        /*002a*/ 	.short	(.L_142 - .L_141)


	//   ....[0]....
.L_141:
        /*002c*/ 	.word	0x00000010


	//----- nvinfo : EIATTR_MAX_THREADS
	.align		4
.L_142:
        /*0030*/ 	.byte	0x04, 0x05
        /*0032*/ 	.short	(.L_144 - .L_143)
.L_143:
        /*0034*/ 	.word	0x00000180
        /*0038*/ 	.word	0x00000001
        /*003c*/ 	.word	0x00000001


	//----- nvinfo : EIATTR_CBANK_PARAM_SIZE
	.align		4
.L_144:
        /*0040*/ 	.byte	0x03, 0x19
        /*0042*/ 	.short	0x0a00


	//----- nvinfo : EIATTR_PARAM_CBANK
	.align		4
        /*0044*/ 	.byte	0x04, 0x0a
        /*0046*/ 	.short	(.L_146 - .L_145)
	.align		4
.L_145:
        /*0048*/ 	.word	index@(.nv.constant0._ZN7cutlass13device_kernelIN5flash11enable_sm90INS1_16FlashAttnFwdSm90INS1_25CollectiveMainloopFwdSm90ILi2EN4cute5tupleIJNS5_1CILi1EEES8_S8_EEENS6_IJNS7_ILi128EEENS7_ILi96EEENS7_ILi192EEEEEELi192ENS_10bfloat16_tEfNS_4arch4Sm90ELb1ELb0ELb1ELb0ELb1ELb0ELb0ELb1ELb1ELb1ELb1ELb0EEENS1_21CollectiveEpilogueFwdINS6_IJSA_SC_SB_EEES9_SE_SG_Li256ELb0ELb1ELb1ELb0EEENS1_19SingleTileSchedulerILb0ELb1ELb1ELi128EEEEEEEEEvNT_6ParamsE)
        /*004c*/ 	.short	0x0380
        /*004e*/ 	.short	0x0a00


	//----- nvinfo : EIATTR_SW_WAR
	.align		4
.L_146:
        /*0050*/ 	.byte	0x04, 0x36
        /*0052*/ 	.short	(.L_148 - .L_147)
.L_147:
        /*0054*/ 	.word	0x00000008
.L_148:


//--------------------- .nv.info._ZN7cutlass13device_kernelIN5flash11enable_sm90INS1_16FlashAttnFwdSm90INS1_25CollectiveMainloopFwdSm90ILi2EN4cute5tupleIJNS5_1CILi1EEES8_S8_EEENS6_IJNS7_ILi128EEENS7_ILi96EEENS7_ILi192EEEEEELi192ENS_10bfloat16_tEfNS_4arch4Sm90ELb1ELb0ELb1ELb1ELb1ELb0ELb0ELb1ELb1ELb1ELb1ELb0EEENS1_21CollectiveEpilogueFwdINS6_IJSA_SC_SB_EEES9_SE_SG_Li256ELb1ELb1ELb1ELb0EEENS1_36VarlenDynamicPersistentTileSchedulerILi128ELi96ELi256ELi128ELb1ELb1ELb1ELb1ELb1ELb1EEEEEEEEEvNT_6ParamsE --------------------------
	.section	.nv.info._ZN7cutlass13device_kernelIN5flash11enable_sm90INS1_16FlashAttnFwdSm90INS1_25CollectiveMainloopFwdSm90ILi2EN4cute5tupleIJNS5_1CILi1EEES8_S8_EEENS6_IJNS7_ILi128EEENS7_ILi96EEENS7_ILi192EEEEEELi192ENS_10bfloat16_tEfNS_4arch4Sm90ELb1ELb0ELb1ELb1ELb1ELb0ELb0ELb1ELb1ELb1ELb1ELb0EEENS1_21CollectiveEpilogueFwdINS6_IJSA_SC_SB_EEES9_SE_SG_Li256ELb1ELb1ELb1ELb0EEENS1_36VarlenDynamicPersistentTileSchedulerILi128ELi96ELi256ELi128ELb1ELb1ELb1ELb1ELb1ELb1EEEEEEEEEvNT_6ParamsE,"",@"SHT_CUDA_INFO"
	.sectionflags	@""
	.align	4


	//----- nvinfo : EIATTR_CUDA_API_VERSION
	.align		4
        /*0000*/ 	.byte	0x04, 0x37
        /*0002*/ 	.short	(.L_150 - .L_149)
.L_149:
        /*0004*/ 	.word	0x00000082


	//----- nvinfo : EIATTR_KPARAM_INFO
	.align		4
.L_150:
        /*0008*/ 	.byte	0x04, 0x17
        /*000a*/ 	.short	(.L_152 - .L_151)
.L_151:
        /*000c*/ 	.word	0x00000000
        /*0010*/ 	.short	0x0000
        /*0012*/ 	.short	0x0000
        /*0014*/ 	.byte	0x00, 0xf0, 0x01, 0x2a


	//----- nvinfo : EIATTR_SPARSE_MMA_MASK
	.align		4
.L_152:
        /*0018*/ 	.byte	0x03, 0x50
        /*001a*/ 	.short	0x0000


	//----- nvinfo : EIATTR_MAXREG_COUNT
	.align		4
        /*001c*/ 	.byte	0x03, 0x1b
        /*001e*/ 	.short	0x00a8


	//----- nvinfo : EIATTR_MERCURY_ISA_VERSION
	.align		4
        /*0020*/ 	.byte	0x03, 0x5f
        /*0022*/ 	.short	0x0101


	//----- nvinfo : EIATTR_VRC_CTA_INIT_COUNT
	.align		4
        /*0024*/ 	.byte	0x02, 0x4a
	.zero		1
	.zero		1


	//----- nvinfo : EIATTR_EXIT_INSTR_OFFSETS
	.align		4
        /*0028*/ 	.byte	0x04, 0x1c
        /*002a*/ 	.short	(.L_154 - .L_153)


	//   ....[0]....
.L_153:
        /*002c*/ 	.word	0x00000010


	//----- nvinfo : EIATTR_MAX_THREADS
	.align		4
.L_154:
        /*0030*/ 	.byte	0x04, 0x05
        /*0032*/ 	.short	(.L_156 - .L_155)
.L_155:
        /*0034*/ 	.word	0x00000180
        /*0038*/ 	.word	0x00000001
        /*003c*/ 	.word	0x00000001


	//----- nvinfo : EIATTR_CBANK_PARAM_SIZE
	.align		4
.L_156:
        /*0040*/ 	.byte	0x03, 0x19
        /*0042*/ 	.short	0x0a80


	//----- nvinfo : EIATTR_PARAM_CBANK
	.align		4
        /*0044*/ 	.byte	0x04, 0x0a
        /*0046*/ 	.short	(.L_158 - .L_157)
	.align		4
.L_157:
        /*0048*/ 	.word	index@(.nv.constant0._ZN7cutlass13device_kernelIN5flash11enable_sm90INS1_16FlashAttnFwdSm90INS1_25CollectiveMainloopFwdSm90ILi2EN4cute5tupleIJNS5_1CILi1EEES8_S8_EEENS6_IJNS7_ILi128EEENS7_ILi96EEENS7_ILi192EEEEEELi192ENS_10bfloat16_tEfNS_4arch4Sm90ELb1ELb0ELb1ELb1ELb1ELb0ELb0ELb1ELb1ELb1ELb1ELb0EEENS1_21CollectiveEpilogueFwdINS6_IJSA_SC_SB_EEES9_SE_SG_Li256ELb1ELb1ELb1ELb0EEENS1_36VarlenDynamicPersistentTileSchedulerILi128ELi96ELi256ELi128ELb1ELb1ELb1ELb1ELb1ELb1EEEEEEEEEvNT_6ParamsE)
        /*004c*/ 	.short	0x0380
        /*004e*/ 	.short	0x0a80


	//----- nvinfo : EIATTR_SW_WAR
	.align		4
.L_158:
        /*0050*/ 	.byte	0x04, 0x36
        /*0052*/ 	.short	(.L_160 - .L_159)
.L_159:
        /*0054*/ 	.word	0x00000008
.L_160:


//--------------------- .nv.info._ZN7cutlass13device_kernelIN5flash11enable_sm90INS1_16FlashAttnFwdSm90INS1_25CollectiveMainloopFwdSm90ILi2EN4cute5tupleIJNS5_1CILi1EEES8_S8_EEENS6_IJNS7_ILi128EEENS7_ILi96EEENS7_ILi192EEEEEELi192ENS_10bfloat16_tEfNS_4arch4Sm90ELb1ELb0ELb1ELb1ELb1ELb1ELb0ELb1ELb1ELb1ELb1ELb0EEENS1_21CollectiveEpilogueFwdINS6_IJSA_SC_SB_EEES9_SE_SG_Li256ELb1ELb1ELb1ELb0EEENS1_36VarlenDynamicPersistentTileSchedulerILi128ELi96ELi256ELi128ELb1ELb1ELb1ELb1ELb1ELb1EEEEEEEEEvNT_6ParamsE --------------------------
	.section	.nv.info._ZN7cutlass13device_kernelIN5flash11enable_sm90INS1_16FlashAttnFwdSm90INS1_25CollectiveMainloopFwdSm90ILi2EN4cute5tupleIJNS5_1CILi1EEES8_S8_EEENS6_IJNS7_ILi128EEENS7_ILi96EEENS7_ILi192EEEEEELi192ENS_10bfloat16_tEfNS_4arch4Sm90ELb1ELb0ELb1ELb1ELb1ELb1ELb0ELb1ELb1ELb1ELb1ELb0EEENS1_21CollectiveEpilogueFwdINS6_IJSA_SC_SB_EEES9_SE_SG_Li256ELb1ELb1ELb1ELb0EEENS1_36VarlenDynamicPersistentTileSchedulerILi128ELi96ELi256ELi128ELb1ELb1ELb1ELb1ELb1ELb1EEEEEEEEEvNT_6ParamsE,"",@"SHT_CUDA_INFO"
	.sectionflags	@""
	.align	4


	//----- nvinfo : EIATTR_CUDA_API_VERSION
	.align		4
        /*0000*/ 	.byte	0x04, 0x37
        /*0002*/ 	.short	(.L_162 - .L_161)
.L_161:
        /*0004*/ 	.word	0x00000082


	//----- nvinfo : EIATTR_KPARAM_INFO
	.align		4
.L_162:
        /*0008*/ 	.byte	0x04, 0x17
        /*000a*/ 	.short	(.L_164 - .L_163)
.L_163:
        /*000c*/ 	.word	0x00000000
        /*0010*/ 	.short	0x0000
        /*0012*/ 	.short	0x0000
        /*0014*/ 	.byte	0x00, 0xf0, 0x01, 0x2a


	//----- nvinfo : EIATTR_SPARSE_MMA_MASK
	.align		4
.L_164:
        /*0018*/ 	.byte	0x03, 0x50
        /*001a*/ 	.short	0x0000


	//----- nvinfo : EIATTR_MAXREG_COUNT
	.align		4
        /*001c*/ 	.byte	0x03, 0x1b
        /*001e*/ 	.short	0x00a8


	//----- nvinfo : EIATTR_MERCURY_ISA_VERSION
	.align		4
        /*0020*/ 	.byte	0x03, 0x5f
        /*0022*/ 	.short	0x0101


	//----- nvinfo : EIATTR_VRC_CTA_INIT_COUNT
	.align		4
        /*0024*/ 	.byte	0x02, 0x4a
	.zero		1
	.zero		1


	//----- nvinfo : EIATTR_EXIT_INSTR_OFFSETS
	.align		4
        /*0028*/ 	.byte	0x04, 0x1c
        /*002a*/ 	.short	(.L_166 - .L_165)


	//   ....[0]....
.L_165:
        /*002c*/ 	.word	0x00000010


	//----- nvinfo : EIATTR_MAX_THREADS
	.align		4
.L_166:
        /*0030*/ 	.byte	0x04, 0x05
        /*0032*/ 	.short	(.L_168 - .L_167)
.L_167:
        /*0034*/ 	.word	0x00000180
        /*0038*/ 	.word	0x00000001
        /*003c*/ 	.word	0x00000001


	//----- nvinfo : EIATTR_CBANK_PARAM_SIZE
	.align		4
.L_168:
        /*0040*/ 	.byte	0x03, 0x19
        /*0042*/ 	.short	0x0a80


	//----- nvinfo : EIATTR_PARAM_CBANK
	.align		4
        /*0044*/ 	.byte	0x04, 0x0a
        /*0046*/ 	.short	(.L_170 - .L_169)
	.align		4
.L_169:
        /*0048*/ 	.word	index@(.nv.constant0._ZN7cutlass13device_kernelIN5flash11enable_sm90INS1_16FlashAttnFwdSm90INS1_25CollectiveMainloopFwdSm90ILi2EN4cute5tupleIJNS5_1CILi1EEES8_S8_EEENS6_IJNS7_ILi128EEENS7_ILi96EEENS7_ILi192EEEEEELi192ENS_10bfloat16_tEfNS_4arch4Sm90ELb1ELb0ELb1ELb1ELb1ELb1ELb0ELb1ELb1ELb1ELb1ELb0EEENS1_21CollectiveEpilogueFwdINS6_IJSA_SC_SB_EEES9_SE_SG_Li256ELb1ELb1ELb1ELb0EEENS1_36VarlenDynamicPersistentTileSchedulerILi128ELi96ELi256ELi128ELb1ELb1ELb1ELb1ELb1ELb1EEEEEEEEEvNT_6ParamsE)
        /*004c*/ 	.short	0x0380
        /*004e*/ 	.short	0x0a80


	//----- nvinfo : EIATTR_SW_WAR
	.align		4
.L_170:
        /*0050*/ 	.byte	0x04, 0x36
        /*0052*/ 	.short	(.L_172 - .L_171)
.L_171:
        /*0054*/ 	.word	0x00000008
.L_172:


//--------------------- .nv.callgraph             --------------------------
	.section	.nv.callgraph,"",@"SHT_CUDA_CALLGRAPH"
	.align	4
	.sectionentsize	8
	.align		4
        /*0000*/ 	.word	0x00000000
	.align		4
        /*0004*/ 	.word	0xffffffff
	.align		4
        /*0008*/ 	.word	0x00000000
	.align		4
        /*000c*/ 	.word	0xfffffffe
	.align		4
        /*0010*/ 	.word	0x00000000
	.align		4
        /*0014*/ 	.word	0xfffffffd
	.align		4
        /*0018*/ 	.word	0x00000000
	.align		4
        /*001c*/ 	.word	0xfffffffc


//--------------------- .nv.constant4             --------------------------
	.section	.nv.constant4,"a",@progbits
	.align	8
	.align		8
.nv.constant4:
        /*0000*/ 	.dword	_ZN86_INTERNAL_a74f085c_50_flash_fwd_hdim192_bf16_paged_split_softcap_sm90_cu_f3e6f9ee_35094cuda3std3__45__cpo5beginE
	.align		8
        /*0008*/ 	.dword	_ZN86_INTERNAL_a74f085c_50_flash_fwd_hdim192_bf16_paged_split_softcap_sm90_cu_f3e6f9ee_35094cuda3std3__45__cpo3endE
	.align		8
        /*0010*/ 	.dword	_ZN86_INTERNAL_a74f085c_50_flash_fwd_hdim192_bf16_paged_split_softcap_sm90_cu_f3e6f9ee_35094cuda3std3__45__cpo6cbeginE
	.align		8
        /*0018*/ 	.dword	_ZN86_INTERNAL_a74f085c_50_flash_fwd_hdim192_bf16_paged_split_softcap_sm90_cu_f3e6f9ee_35094cuda3std3__45__cpo4cendE
	.align		8
        /*0020*/ 	.dword	_ZN86_INTERNAL_a74f085c_50_flash_fwd_hdim192_bf16_paged_split_softcap_sm90_cu_f3e6f9ee_35094cuda3std3__488_GLOBAL__N__a74f085c_50_flash_fwd_hdim192_bf16_paged_split_softcap_sm90_cu_f3e6f9ee_35096ignoreE
	.align		8
        /*0028*/ 	.dword	_ZN86_INTERNAL_a74f085c_50_flash_fwd_hdim192_bf16_paged_split_softcap_sm90_cu_f3e6f9ee_35094cuda3std3__419piecewise_constructE
	.align		8
        /*0030*/ 	.dword	_ZN86_INTERNAL_a74f085c_50_flash_fwd_hdim192_bf16_paged_split_softcap_sm90_cu_f3e6f9ee_35094cuda3std3__48in_placeE
	.align		8
        /*0038*/ 	.dword	_ZN86_INTERNAL_a74f085c_50_flash_fwd_hdim192_bf16_paged_split_softcap_sm90_cu_f3e6f9ee_35094cuda3std6ranges3__45__cpo4swapE
	.align		8
        /*0040*/ 	.dword	_ZN86_INTERNAL_a74f085c_50_flash_fwd_hdim192_bf16_paged_split_softcap_sm90_cu_f3e6f9ee_35094cuda3std6ranges3__45__cpo9iter_moveE
	.align		8
        /*0048*/ 	.dword	_ZN86_INTERNAL_a74f085c_50_flash_fwd_hdim192_bf16_paged_split_softcap_sm90_cu_f3e6f9ee_35094cute7productE
	.align		8
        /*0050*/ 	.dword	_ZN86_INTERNAL_a74f085c_50_flash_fwd_hdim192_bf16_paged_split_softcap_sm90_cu_f3e6f9ee_35094cute1_E


//--------------------- .text._ZN7cutlass13device_kernelIN5flash11enable_sm90INS1_16FlashAttnFwdSm90INS1_25CollectiveMainloopFwdSm90ILi2EN4cute5tupleIJNS5_1CILi1EEES8_S8_EEENS6_IJNS7_ILi128EEENS7_ILi96EEENS7_ILi192EEEEEELi192ENS_10bfloat16_tEfNS_4arch4Sm90ELb0ELb0ELb1ELb0ELb1ELb0ELb0ELb1ELb1ELb1ELb1ELb0EEENS1_21CollectiveEpilogueFwdINS6_IJSA_SC_SB_EEES9_SE_SG_Li256ELb0ELb1ELb1ELb0EEENS1_19SingleTileSchedulerILb0ELb1ELb1ELi128EEEEEEEEEvNT_6ParamsE --------------------------
	.section	.text._ZN7cutlass13device_kernelIN5flash11enable_sm90INS1_16FlashAttnFwdSm90INS1_25CollectiveMainloopFwdSm90ILi2EN4cute5tupleIJNS5_1CILi1EEES8_S8_EEENS6_IJNS7_ILi128EEENS7_ILi96EEENS7_ILi192EEEEEELi192ENS_10bfloat16_tEfNS_4arch4Sm90ELb0ELb0ELb1ELb0ELb1ELb0ELb0ELb1ELb1ELb1ELb1ELb0EEENS1_21CollectiveEpilogueFwdINS6_IJSA_SC_SB_EEES9_SE_SG_Li256ELb0ELb1ELb1ELb0EEENS1_19SingleTileSchedulerILb0ELb1ELb1ELi128EEEEEEEEEvNT_6ParamsE,"ax",@progbits
	.align	128
.text._ZN7cutlass13device_kernelIN5flash11enable_sm90INS1_16FlashAttnFwdSm90INS1_25CollectiveMainloopFwdSm90ILi2EN4cute5tupleIJNS5_1CILi1EEES8_S8_EEENS6_IJNS7_ILi128EEENS7_ILi96EEENS7_ILi192EEEEEELi192ENS_10bfloat16_tEfNS_4arch4Sm90ELb0ELb0ELb1ELb0ELb1ELb0ELb0ELb1ELb1ELb1ELb1ELb0EEENS1_21CollectiveEpilogueFwdINS6_IJSA_SC_SB_EEES9_SE_SG_Li256ELb0ELb1ELb1ELb0EEENS1_19SingleTileSchedulerILb0ELb1ELb1ELi128EEEEEEEEEvNT_6ParamsE:
        .type           _ZN7cutlass13device_kernelIN5flash11enable_sm90INS1_16FlashAttnFwdSm90INS1_25CollectiveMainloopFwdSm90ILi2EN4cute5tupleIJNS5_1CILi1EEES8_S8_EEENS6_IJNS7_ILi128EEENS7_ILi96EEENS7_ILi192EEEEEELi192ENS_10bfloat16_tEfNS_4arch4Sm90ELb0ELb0ELb1ELb0ELb1ELb0ELb0ELb1ELb1ELb1ELb1ELb0EEENS1_21CollectiveEpilogueFwdINS6_IJSA_SC_SB_EEES9_SE_SG_Li256ELb0ELb1ELb1ELb0EEENS1_19SingleTileSchedulerILb0ELb1ELb1ELi128EEEEEEEEEvNT_6ParamsE,@function
        .size           _ZN7cutlass13device_kernelIN5flash11enable_sm90INS1_16FlashAttnFwdSm90INS1_25CollectiveMainloopFwdSm90ILi2EN4cute5tupleIJNS5_1CILi1EEES8_S8_EEENS6_IJNS7_ILi128EEENS7_ILi96EEENS7_ILi192EEEEEELi192ENS_10bfloat16_tEfNS_4arch4Sm90ELb0ELb0ELb1ELb0ELb1ELb0ELb0ELb1ELb1ELb1ELb1ELb0EEENS1_21CollectiveEpilogueFwdINS6_IJSA_SC_SB_EEES9_SE_SG_Li256ELb0ELb1ELb1ELb0EEENS1_19SingleTileSchedulerILb0ELb1ELb1ELi128EEEEEEEEEvNT_6ParamsE,(.L_x_9 - _ZN7cutlass13device_kernelIN5flash11enable_sm90INS1_16FlashAttnFwdSm90INS1_25CollectiveMainloopFwdSm90ILi2EN4cute5tupleIJNS5_1CILi1EEES8_S8_EEENS6_IJNS7_ILi128EEENS7_ILi96EEENS7_ILi192EEEEEELi192ENS_10bfloat16_tEfNS_4arch4Sm90ELb0ELb0ELb1ELb0ELb1ELb0ELb0ELb1ELb1ELb1ELb1ELb0EEENS1_21CollectiveEpilogueFwdINS6_IJSA_SC_SB_EEES9_SE_SG_Li256ELb0ELb1ELb1ELb0EEENS1_19SingleTileSchedulerILb0ELb1ELb1ELi128EEEEEEEEEvNT_6ParamsE)
        .other          _ZN7cutlass13device_kernelIN5flash11enable_sm90INS1_16FlashAttnFwdSm90INS1_25CollectiveMainloopFwdSm90ILi2EN4cute5tupleIJNS5_1CILi1EEES8_S8_EEENS6_IJNS7_ILi128EEENS7_ILi96EEENS7_ILi192EEEEEELi192ENS_10bfloat16_tEfNS_4arch4Sm90ELb0ELb0ELb1ELb0ELb1ELb0ELb0ELb1ELb1ELb1ELb1ELb0EEENS1_21CollectiveEpilogueFwdINS6_IJSA_SC_SB_EEES9_SE_SG_Li256ELb0ELb1ELb1ELb0EEENS1_19SingleTileSchedulerILb0ELb1ELb1ELi128EEEEEEEEEvNT_6ParamsE,@"STO_CUDA_ENTRY STV_DEFAULT"
_ZN7cutlass13device_kernelIN5flash11enable_sm90INS1_16FlashAttnFwdSm90INS1_25CollectiveMainloopFwdSm90ILi2EN4cute5tupleIJNS5_1CILi1EEES8_S8_EEENS6_IJNS7_ILi128EEENS7_ILi96EEENS7_ILi192EEEEEELi192ENS_10bfloat16_tEfNS_4arch4Sm90ELb0ELb0ELb1ELb0ELb1ELb0ELb0ELb1ELb1ELb1ELb1ELb0EEENS1_21CollectiveEpilogueFwdINS6_IJSA_SC_SB_EEES9_SE_SG_Li256ELb0ELb1ELb1ELb0EEENS1_19SingleTileSchedulerILb0ELb1ELb1ELi128EEEEEEEEEvNT_6ParamsE:
[----:B------:R-:W-:Y:S01]  /*0000*/  LDC R1, c[0x0][0x37c] ;  /* 0x0000df00ff017b82 */ /* 0x000fe20000000800 */
[----:B------:R-:W-:Y:S05]  /*0010*/  EXIT ;  /* 0x000000000000794d */ /* 0x000fea0003800000 */
.L_x_0:
[----:B------:R-:W-:-:S00]  /*0020*/  BRA `(.L_x_0) ;  /* 0xfffffffc00fc7947 */ /* 0x000fc0000383ffff */
[----:B------:R-:W-:-:S00]  /*0030*/  NOP ;  /* 0x0000000000007918 */ /* 0x000fc00000000000 */
        /* <DEDUP_REMOVED lines=12> */
.L_x_9:


//--------------------- .text._ZN7cutlass13device_kernelIN5flash11enable_sm90INS1_16FlashAttnFwdSm90INS1_25CollectiveMainloopFwdSm90ILi2EN4cute5tupleIJNS5_1CILi1EEES8_S8_EEENS6_IJNS7_ILi128EEENS7_ILi96EEENS7_ILi192EEEEEELi192ENS_10bfloat16_tEfNS_4arch4Sm90ELb0ELb0ELb1ELb1ELb1ELb0ELb0ELb1ELb1ELb1ELb1ELb0EEENS1_21CollectiveEpilogueFwdINS6_IJSA_SC_SB_EEES9_SE_SG_Li256ELb1ELb1ELb1ELb0EEENS1_36VarlenDynamicPersistentTileSchedulerILi128ELi96ELi256ELi128ELb1ELb1ELb1ELb0ELb1ELb1EEEEEEEEEvNT_6ParamsE --------------------------
	.section	.text._ZN7cutlass13device_kernelIN5flash11enable_sm90INS1_16FlashAttnFwdSm90INS1_25CollectiveMainloopFwdSm90ILi2EN4cute5tupleIJNS5_1CILi1EEES8_S8_EEENS6_IJNS7_ILi128EEENS7_ILi96EEENS7_ILi192EEEEEELi192ENS_10bfloat16_tEfNS_4arch4Sm90ELb0ELb0ELb1ELb1ELb1ELb0ELb0ELb1ELb1ELb1ELb1ELb0EEENS1_21CollectiveEpilogueFwdINS6_IJSA_SC_SB_EEES9_SE_SG_Li256ELb1ELb1ELb1ELb0EEENS1_36VarlenDynamicPersistentTileSchedulerILi128ELi96ELi256ELi128ELb1ELb1ELb1ELb0ELb1ELb1EEEEEEEEEvNT_6ParamsE,"ax",@progbits
	.align	128
.text._ZN7cutlass13device_kernelIN5flash11enable_sm90INS1_16FlashAttnFwdSm90INS1_25CollectiveMainloopFwdSm90ILi2EN4cute5tupleIJNS5_1CILi1EEES8_S8_EEENS6_IJNS7_ILi128EEENS7_ILi96EEENS7_ILi192EEEEEELi192ENS_10bfloat16_tEfNS_4arch4Sm90ELb0ELb0ELb1ELb1ELb1ELb0ELb0ELb1ELb1ELb1ELb1ELb0EEENS1_21CollectiveEpilogueFwdINS6_IJSA_SC_SB_EEES9_SE_SG_Li256ELb1ELb1ELb1ELb0EEENS1_36VarlenDynamicPersistentTileSchedulerILi128ELi96ELi256ELi128ELb1ELb1ELb1ELb0ELb1ELb1EEEEEEEEEvNT_6ParamsE:
        .type           _ZN7cutlass13device_kernelIN5flash11enable_sm90INS1_16FlashAttnFwdSm90INS1_25CollectiveMainloopFwdSm90ILi2EN4cute5tupleIJNS5_1CILi1EEES8_S8_EEENS6_IJNS7_ILi128EEENS7_ILi96EEENS7_ILi192EEEEEELi192ENS_10bfloat16_tEfNS_4arch4Sm90ELb0ELb0ELb1ELb1ELb1ELb0ELb0ELb1ELb1ELb1ELb1ELb0EEENS1_21CollectiveEpilogueFwdINS6_IJSA_SC_SB_EEES9_SE_SG_Li256ELb1ELb1ELb1ELb0EEENS1_36VarlenDynamicPersistentTileSchedulerILi128ELi96ELi256ELi128ELb1ELb1ELb1ELb0ELb1ELb1EEEEEEEEEvNT_6ParamsE,@function
        .size           _ZN7cutlass13device_kernelIN5flash11enable_sm90INS1_16FlashAttnFwdSm90INS1_25CollectiveMainloopFwdSm90ILi2EN4cute5tupleIJNS5_1CILi1EEES8_S8_EEENS6_IJNS7_ILi128EEENS7_ILi96EEENS7_ILi192EEEEEELi192ENS_10bfloat16_tEfNS_4arch4Sm90ELb0ELb0ELb1ELb1ELb1ELb0ELb0ELb1ELb1ELb1ELb1ELb0EEENS1_21CollectiveEpilogueFwdINS6_IJSA_SC_SB_EEES9_SE_SG_Li256ELb1ELb1ELb1ELb0EEENS1_36VarlenDynamicPersistentTileSchedulerILi128ELi96ELi256ELi128ELb1ELb1ELb1ELb0ELb1ELb1EEEEEEEEEvNT_6ParamsE,(.L_x_10 - _ZN7cutlass13device_kernelIN5flash11enable_sm90INS1_16FlashAttnFwdSm90INS1_25CollectiveMainloopFwdSm90ILi2EN4cute5tupleIJNS5_1CILi1EEES8_S8_EEENS6_IJNS7_ILi128EEENS7_ILi96EEENS7_ILi192EEEEEELi192ENS_10bfloat16_tEfNS_4arch4Sm90ELb0ELb0ELb1ELb1ELb1ELb0ELb0ELb1ELb1ELb1ELb1ELb0EEENS1_21CollectiveEpilogueFwdINS6_IJSA_SC_SB_EEES9_SE_SG_Li256ELb1ELb1ELb1ELb0EEENS1_36VarlenDynamicPersistentTileSchedulerILi128ELi96ELi256ELi128ELb1ELb1ELb1ELb0ELb1ELb1EEEEEEEEEvNT_6ParamsE)
        .other          _ZN7cutlass13device_kernelIN5flash11enable_sm90INS1_16FlashAttnFwdSm90INS1_25CollectiveMainloopFwdSm90ILi2EN4cute5tupleIJNS5_1CILi1EEES8_S8_EEENS6_IJNS7_ILi128EEENS7_ILi96EEENS7_ILi192EEEEEELi192ENS_10bfloat16_tEfNS_4arch4Sm90ELb0ELb0ELb1ELb1ELb1ELb0ELb0ELb1ELb1ELb1ELb1ELb0EEENS1_21CollectiveEpilogueFwdINS6_IJSA_SC_SB_EEES9_SE_SG_Li256ELb1ELb1ELb1ELb0EEENS1_36VarlenDynamicPersistentTileSchedulerILi128ELi96ELi256ELi128ELb1ELb1ELb1ELb0ELb1ELb1EEEEEEEEEvNT_6ParamsE,@"STO_CUDA_ENTRY STV_DEFAULT"
_ZN7cutlass13device_kernelIN5flash11enable_sm90INS1_16FlashAttnFwdSm90INS1_25CollectiveMainloopFwdSm90ILi2EN4cute5tupleIJNS5_1CILi1EEES8_S8_EEENS6_IJNS7_ILi128EEENS7_ILi96EEENS7_ILi192EEEEEELi192ENS_10bfloat16_tEfNS_4arch4Sm90ELb0ELb0ELb1ELb1ELb1ELb0ELb0ELb1ELb1ELb1ELb1ELb0EEENS1_21CollectiveEpilogueFwdINS6_IJSA_SC_SB_EEES9_SE_SG_Li256ELb1ELb1ELb1ELb0EEENS1_36VarlenDynamicPersistentTileSchedulerILi128ELi96ELi256ELi128ELb1ELb1ELb1ELb0ELb1ELb1EEEEEEEEEvNT_6ParamsE:
[----:B------:R-:W-:Y:S01]  /*0000*/  LDC R1, c[0x0][0x37c] ;  /* 0x0000df00ff017b82 */ /* 0x000fe20000000800 */
[----:B------:R-:W-:Y:S05]  /*0010*/  EXIT ;  /* 0x000000000000794d */ /* 0x000fea0003800000 */
.L_x_1:
        /* <DEDUP_REMOVED lines=14> */
.L_x_10:


//--------------------- .text._ZN7cutlass13device_kernelIN5flash11enable_sm90INS1_16FlashAttnFwdSm90INS1_25CollectiveMainloopFwdSm90ILi2EN4cute5tupleIJNS5_1CILi1EEES8_S8_EEENS6_IJNS7_ILi128EEENS7_ILi96EEENS7_ILi192EEEEEELi192ENS_10bfloat16_tEfNS_4arch4Sm90ELb0ELb0ELb1ELb1ELb1ELb1ELb0ELb1ELb1ELb1ELb1ELb0EEENS1_21CollectiveEpilogueFwdINS6_IJSA_SC_SB_EEES9_SE_SG_Li256ELb1ELb1ELb1ELb0EEENS1_36VarlenDynamicPersistentTileSchedulerILi128ELi96ELi256ELi128ELb1ELb1ELb1ELb0ELb1ELb1EEEEEEEEEvNT_6ParamsE --------------------------
	.section	.text._ZN7cutlass13device_kernelIN5flash11enable_sm90INS1_16FlashAttnFwdSm90INS1_25CollectiveMainloopFwdSm90ILi2EN4cute5tupleIJNS5_1CILi1EEES8_S8_EEENS6_IJNS7_ILi128EEENS7_ILi96EEENS7_ILi192EEEEEELi192ENS_10bfloat16_tEfNS_4arch4Sm90ELb0ELb0ELb1ELb1ELb1ELb1ELb0ELb1ELb1ELb1ELb1ELb0EEENS1_21CollectiveEpilogueFwdINS6_IJSA_SC_SB_EEES9_SE_SG_Li256ELb1ELb1ELb1ELb0EEENS1_36VarlenDynamicPersistentTileSchedulerILi128ELi96ELi256ELi128ELb1ELb1ELb1ELb0ELb1ELb1EEEEEEEEEvNT_6ParamsE,"ax",@progbits
	.align	128
.text._ZN7cutlass13device_kernelIN5flash11enable_sm90INS1_16FlashAttnFwdSm90INS1_25CollectiveMainloopFwdSm90ILi2EN4cute5tupleIJNS5_1CILi1EEES8_S8_EEENS6_IJNS7_ILi128EEENS7_ILi96EEENS7_ILi192EEEEEELi192ENS_10bfloat16_tEfNS_4arch4Sm90ELb0ELb0ELb1ELb1ELb1ELb1ELb0ELb1ELb1ELb1ELb1ELb0EEENS1_21CollectiveEpilogueFwdINS6_IJSA_SC_SB_EEES9_SE_SG_Li256ELb1ELb1ELb1ELb0EEENS1_36VarlenDynamicPersistentTileSchedulerILi128ELi96ELi256ELi128ELb1ELb1ELb1ELb0ELb1ELb1EEEEEEEEEvNT_6ParamsE:
        .type           _ZN7cutlass13device_kernelIN5flash11enable_sm90INS1_16FlashAttnFwdSm90INS1_25CollectiveMainloopFwdSm90ILi2EN4cute5tupleIJNS5_1CILi1EEES8_S8_EEENS6_IJNS7_ILi128EEENS7_ILi96EEENS7_ILi192EEEEEELi192ENS_10bfloat16_tEfNS_4arch4Sm90ELb0ELb0ELb1ELb1ELb1ELb1ELb0ELb1ELb1ELb1ELb1ELb0EEENS1_21CollectiveEpilogueFwdINS6_IJSA_SC_SB_EEES9_SE_SG_Li256ELb1ELb1ELb1ELb0EEENS1_36VarlenDynamicPersistentTileSchedulerILi128ELi96ELi256ELi128ELb1ELb1ELb1ELb0ELb1ELb1EEEEEEEEEvNT_6ParamsE,@function
        .size           _ZN7cutlass13device_kernelIN5flash11enable_sm90INS1_16FlashAttnFwdSm90INS1_25CollectiveMainloopFwdSm90ILi2EN4cute5tupleIJNS5_1CILi1EEES8_S8_EEENS6_IJNS7_ILi128EEENS7_ILi96EEENS7_ILi192EEEEEELi192ENS_10bfloat16_tEfNS_4arch4Sm90ELb0ELb0ELb1ELb1ELb1ELb1ELb0ELb1ELb1ELb1ELb1ELb0EEENS1_21CollectiveEpilogueFwdINS6_IJSA_SC_SB_EEES9_SE_SG_Li256ELb1ELb1ELb1ELb0EEENS1_36VarlenDynamicPersistentTileSchedulerILi128ELi96ELi256ELi128ELb1ELb1ELb1ELb0ELb1ELb1EEEEEEEEEvNT_6ParamsE,(.L_x_11 - _ZN7cutlass13device_kernelIN5flash11enable_sm90INS1_16FlashAttnFwdSm90INS1_25CollectiveMainloopFwdSm90ILi2EN4cute5tupleIJNS5_1CILi1EEES8_S8_EEENS6_IJNS7_ILi128EEENS7_ILi96EEENS7_ILi192EEEEEELi192ENS_10bfloat16_tEfNS_4arch4Sm90ELb0ELb0ELb1ELb1ELb1ELb1ELb0ELb1ELb1ELb1ELb1ELb0EEENS1_21CollectiveEpilogueFwdINS6_IJSA_SC_SB_EEES9_SE_SG_Li256ELb1ELb1ELb1ELb0EEENS1_36VarlenDynamicPersistentTileSchedulerILi128ELi96ELi256ELi128ELb1ELb1ELb1ELb0ELb1ELb1EEEEEEEEEvNT_6ParamsE)
        .other          _ZN7cutlass13device_kernelIN5flash11enable_sm90INS1_16FlashAttnFwdSm90INS1_25CollectiveMainloopFwdSm90ILi2EN4cute5tupleIJNS5_1CILi1EEES8_S8_EEENS6_IJNS7_ILi128EEENS7_ILi96EEENS7_ILi192EEEEEELi192ENS_10bfloat16_tEfNS_4arch4Sm90ELb0ELb0ELb1ELb1ELb1ELb1ELb0ELb1ELb1ELb1ELb1ELb0EEENS1_21CollectiveEpilogueFwdINS6_IJSA_SC_SB_EEES9_SE_SG_Li256ELb1ELb1ELb1ELb0EEENS1_36VarlenDynamicPersistentTileSchedulerILi128ELi96ELi256ELi128ELb1ELb1ELb1ELb0ELb1ELb1EEEEEEEEEvNT_6ParamsE,@"STO_CUDA_ENTRY STV_DEFAULT"
_ZN7cutlass13device_kernelIN5flash11enable_sm90INS1_16FlashAttnFwdSm90INS1_25CollectiveMainloopFwdSm90ILi2EN4cute5tupleIJNS5_1CILi1EEES8_S8_EEENS6_IJNS7_ILi128EEENS7_ILi96EEENS7_ILi192EEEEEELi192ENS_10bfloat16_tEfNS_4arch4Sm90ELb0ELb0ELb1ELb1ELb1ELb1ELb0ELb1ELb1ELb1ELb1ELb0EEENS1_21CollectiveEpilogueFwdINS6_IJSA_SC_SB_EEES9_SE_SG_Li256ELb1ELb1ELb1ELb0EEENS1_36VarlenDynamicPersistentTileSchedulerILi128ELi96ELi256ELi128ELb1ELb1ELb1ELb0ELb1ELb1EEEEEEEEEvNT_6ParamsE:
[----:B------:R-:W-:Y:S01]  /*0000*/  LDC R1, c[0x0][0x37c] ;  /* 0x0000df00ff017b82 */ /* 0x000fe20000000800 */
[----:B------:R-:W-:Y:S05]  /*0010*/  EXIT ;  /* 0x000000000000794d */ /* 0x000fea0003800000 */
.L_x_2:
        /* <DEDUP_REMOVED lines=14> */
.L_x_11:


//--------------------- .text._ZN7cutlass13device_kernelIN5flash11enable_sm90INS1_16FlashAttnFwdSm90INS1_25CollectiveMainloopFwdSm90ILi2EN4cute5tupleIJNS5_1CILi1EEES8_S8_EEENS6_IJNS7_ILi128EEENS7_ILi96EEENS7_ILi192EEEEEELi192ENS_10bfloat16_tEfNS_4arch4Sm90ELb0ELb1ELb1ELb0ELb1ELb0ELb0ELb1ELb1ELb1ELb1ELb0EEENS1_21CollectiveEpilogueFwdINS6_IJSA_SC_SB_EEES9_SE_SG_Li256ELb0ELb1ELb1ELb0EEENS1_19SingleTileSchedulerILb0ELb1ELb1ELi128EEEEEEEEEvNT_6ParamsE --------------------------
	.section	.text._ZN7cutlass13device_kernelIN5flash11enable_sm90INS1_16FlashAttnFwdSm90INS1_25CollectiveMainloopFwdSm90ILi2EN4cute5tupleIJNS5_1CILi1EEES8_S8_EEENS6_IJNS7_ILi128EEENS7_ILi96EEENS7_ILi192EEEEEELi192ENS_10bfloat16_tEfNS_4arch4Sm90ELb0ELb1ELb1ELb0ELb1ELb0ELb0ELb1ELb1ELb1ELb1ELb0EEENS1_21CollectiveEpilogueFwdINS6_IJSA_SC_SB_EEES9_SE_SG_Li256ELb0ELb1ELb1ELb0EEENS1_19SingleTileSchedulerILb0ELb1ELb1ELi128EEEEEEEEEvNT_6ParamsE,"ax",@progbits
	.align	128
.text._ZN7cutlass13device_kernelIN5flash11enable_sm90INS1_16FlashAttnFwdSm90INS1_25CollectiveMainloopFwdSm90ILi2EN4cute5tupleIJNS5_1CILi1EEES8_S8_EEENS6_IJNS7_ILi128EEENS7_ILi96EEENS7_ILi192EEEEEELi192ENS_10bfloat16_tEfNS_4arch4Sm90ELb0ELb1ELb1ELb0ELb1ELb0ELb0ELb1ELb1ELb1ELb1ELb0EEENS1_21CollectiveEpilogueFwdINS6_IJSA_SC_SB_EEES9_SE_SG_Li256ELb0ELb1ELb1ELb0EEENS1_19SingleTileSchedulerILb0ELb1ELb1ELi128EEEEEEEEEvNT_6ParamsE:
        .type           _ZN7cutlass13device_kernelIN5flash11enable_sm90INS1_16FlashAttnFwdSm90INS1_25CollectiveMainloopFwdSm90ILi2EN4cute5tupleIJNS5_1CILi1EEES8_S8_EEENS6_IJNS7_ILi128EEENS7_ILi96EEENS7_ILi192EEEEEELi192ENS_10bfloat16_tEfNS_4arch4Sm90ELb0ELb1ELb1ELb0ELb1ELb0ELb0ELb1ELb1ELb1ELb1ELb0EEENS1_21CollectiveEpilogueFwdINS6_IJSA_SC_SB_EEES9_SE_SG_Li256ELb0ELb1ELb1ELb0EEENS1_19SingleTileSchedulerILb0ELb1ELb1ELi128EEEEEEEEEvNT_6ParamsE,@function
        .size           _ZN7cutlass13device_kernelIN5flash11enable_sm90INS1_16FlashAttnFwdSm90INS1_25CollectiveMainloopFwdSm90ILi2EN4cute5tupleIJNS5_1CILi1EEES8_S8_EEENS6_IJNS7_ILi128EEENS7_ILi96EEENS7_ILi192EEEEEELi192ENS_10bfloat16_tEfNS_4arch4Sm90ELb0ELb1ELb1ELb0ELb1ELb0ELb0ELb1ELb1ELb1ELb1ELb0EEENS1_21CollectiveEpilogueFwdINS6_IJSA_SC_SB_EEES9_SE_SG_Li256ELb0ELb1ELb1ELb0EEENS1_19SingleTileSchedulerILb0ELb1ELb1ELi128EEEEEEEEEvNT_6ParamsE,(.L_x_12 - _ZN7cutlass13device_kernelIN5flash11enable_sm90INS1_16FlashAttnFwdSm90INS1_25CollectiveMainloopFwdSm90ILi2EN4cute5tupleIJNS5_1CILi1EEES8_S8_EEENS6_IJNS7_ILi128EEENS7_ILi96EEENS7_ILi192EEEEEELi192ENS_10bfloat16_tEfNS_4arch4Sm90ELb0ELb1ELb1ELb0ELb1ELb0ELb0ELb1ELb1ELb1ELb1ELb0EEENS1_21CollectiveEpilogueFwdINS6_IJSA_SC_SB_EEES9_SE_SG_Li256ELb0ELb1ELb1ELb0EEENS1_19SingleTileSchedulerILb0ELb1ELb1ELi128EEEEEEEEEvNT_6ParamsE)
        .other          _ZN7cutlass13device_kernelIN5flash11enable_sm90INS1_16FlashAttnFwdSm90INS1_25CollectiveMainloopFwdSm90ILi2EN4cute5tupleIJNS5_1CILi1EEES8_S8_EEENS6_IJNS7_ILi128EEENS7_ILi96EEENS7_ILi192EEEEEELi192ENS_10bfloat16_tEfNS_4arch4Sm90ELb0ELb1ELb1ELb0ELb1ELb0ELb0ELb1ELb1ELb1ELb1ELb0EEENS1_21CollectiveEpilogueFwdINS6_IJSA_SC_SB_EEES9_SE_SG_Li256ELb0ELb1ELb1ELb0EEENS1_19SingleTileSchedulerILb0ELb1ELb1ELi128EEEEEEEEEvNT_6ParamsE,@"STO_CUDA_ENTRY STV_DEFAULT"
_ZN7cutlass13device_kernelIN5flash11enable_sm90INS1_16FlashAttnFwdSm90INS1_25CollectiveMainloopFwdSm90ILi2EN4cute5tupleIJNS5_1CILi1EEES8_S8_EEENS6_IJNS7_ILi128EEENS7_ILi96EEENS7_ILi192EEEEEELi192ENS_10bfloat16_tEfNS_4arch4Sm90ELb0ELb1ELb1ELb0ELb1ELb0ELb0ELb1ELb1ELb1ELb1ELb0EEENS1_21CollectiveEpilogueFwdINS6_IJSA_SC_SB_EEES9_SE_SG_Li256ELb0ELb1ELb1ELb0EEENS1_19SingleTileSchedulerILb0ELb1ELb1ELi128EEEEEEEEEvNT_6ParamsE:
[----:B------:R-:W-:Y:S01]  /*0000*/  LDC R1, c[0x0][0x37c] ;  /* 0x0000df00ff017b82 */ /* 0x000fe20000000800 */
[----:B------:R-:W-:Y:S05]  /*0010*/  EXIT ;  /* 0x000000000000794d */ /* 0x000fea0003800000 */
.L_x_3:
        /* <DEDUP_REMOVED lines=14> */
.L_x_12:


//--------------------- .text._ZN7cutlass13device_kernelIN5flash11enable_sm90INS1_16FlashAttnFwdSm90INS1_25CollectiveMainloopFwdSm90ILi2EN4cute5tupleIJNS5_1CILi1EEES8_S8_EEENS6_IJNS7_ILi128EEENS7_ILi96EEENS7_ILi192EEEEEELi192ENS_10bfloat16_tEfNS_4arch4Sm90ELb0ELb1ELb1ELb1ELb1ELb0ELb0ELb1ELb1ELb1ELb1ELb0EEENS1_21CollectiveEpilogueFwdINS6_IJSA_SC_SB_EEES9_SE_SG_Li256ELb1ELb1ELb1ELb0EEENS1_36VarlenDynamicPersistentTileSchedulerILi128ELi96ELi256ELi128ELb1ELb1ELb1ELb1ELb0ELb1EEEEEEEEEvNT_6ParamsE --------------------------
	.section	.text._ZN7cutlass13device_kernelIN5flash11enable_sm90INS1_16FlashAttnFwdSm90INS1_25CollectiveMainloopFwdSm90ILi2EN4cute5tupleIJNS5_1CILi1EEES8_S8_EEENS6_IJNS7_ILi128EEENS7_ILi96EEENS7_ILi192EEEEEELi192ENS_10bfloat16_tEfNS_4arch4Sm90ELb0ELb1ELb1ELb1ELb1ELb0ELb0ELb1ELb1ELb1ELb1ELb0EEENS1_21CollectiveEpilogueFwdINS6_IJSA_SC_SB_EEES9_SE_SG_Li256ELb1ELb1ELb1ELb0EEENS1_36VarlenDynamicPersistentTileSchedulerILi128ELi96ELi256ELi128ELb1ELb1ELb1ELb1ELb0ELb1EEEEEEEEEvNT_6ParamsE,"ax",@progbits
	.align	128
.text._ZN7cutlass13device_kernelIN5flash11enable_sm90INS1_16FlashAttnFwdSm90INS1_25CollectiveMainloopFwdSm90ILi2EN4cute5tupleIJNS5_1CILi1EEES8_S8_EEENS6_IJNS7_ILi128EEENS7_ILi96EEENS7_ILi192EEEEEELi192ENS_10bfloat16_tEfNS_4arch4Sm90ELb0ELb1ELb1ELb1ELb1ELb0ELb0ELb1ELb1ELb1ELb1ELb0EEENS1_21CollectiveEpilogueFwdINS6_IJSA_SC_SB_EEES9_SE_SG_Li256ELb1ELb1ELb1ELb0EEENS1_36VarlenDynamicPersistentTileSchedulerILi128ELi96ELi256ELi128ELb1ELb1ELb1ELb1ELb0ELb1EEEEEEEEEvNT_6ParamsE:
        .type           _ZN7cutlass13device_kernelIN5flash11enable_sm90INS1_16FlashAttnFwdSm90INS1_25CollectiveMainloopFwdSm90ILi2EN4cute5tupleIJNS5_1CILi1EEES8_S8_EEENS6_IJNS7_ILi128EEENS7_ILi96EEENS7_ILi192EEEEEELi192ENS_10bfloat16_tEfNS_4arch4Sm90ELb0ELb1ELb1ELb1ELb1ELb0ELb0ELb1ELb1ELb1ELb1ELb0EEENS1_21CollectiveEpilogueFwdINS6_IJSA_SC_SB_EEES9_SE_SG_Li256ELb1ELb1ELb1ELb0EEENS1_36VarlenDynamicPersistentTileSchedulerILi128ELi96ELi256ELi128ELb1ELb1ELb1ELb1ELb0ELb1EEEEEEEEEvNT_6ParamsE,@function
        .size           _ZN7cutlass13device_kernelIN5flash11enable_sm90INS1_16FlashAttnFwdSm90INS1_25CollectiveMainloopFwdSm90ILi2EN4cute5tupleIJNS5_1CILi1EEES8_S8_EEENS6_IJNS7_ILi128EEENS7_ILi96EEENS7_ILi192EEEEEELi192ENS_10bfloat16_tEfNS_4arch4Sm90ELb0ELb1ELb1ELb1ELb1ELb0ELb0ELb1ELb1ELb1ELb1ELb0EEENS1_21CollectiveEpilogueFwdINS6_IJSA_SC_SB_EEES9_SE_SG_Li256ELb1ELb1ELb1ELb0EEENS1_36VarlenDynamicPersistentTileSchedulerILi128ELi96ELi256ELi128ELb1ELb1ELb1ELb1ELb0ELb1EEEEEEEEEvNT_6ParamsE,(.L_x_13 - _ZN7cutlass13device_kernelIN5flash11enable_sm90INS1_16FlashAttnFwdSm90INS1_25CollectiveMainloopFwdSm90ILi2EN4cute5tupleIJNS5_1CILi1EEES8_S8_EEENS6_IJNS7_ILi128EEENS7_ILi96EEENS7_ILi192EEEEEELi192ENS_10bfloat16_tEfNS_4arch4Sm90ELb0ELb1ELb1ELb1ELb1ELb0ELb0ELb1ELb1ELb1ELb1ELb0EEENS1_21CollectiveEpilogueFwdINS6_IJSA_SC_SB_EEES9_SE_SG_Li256ELb1ELb1ELb1ELb0EEENS1_36VarlenDynamicPersistentTileSchedulerILi128ELi96ELi256ELi128ELb1ELb1ELb1ELb1ELb0ELb1EEEEEEEEEvNT_6ParamsE)
        .other          _ZN7cutlass13device_kernelIN5flash11enable_sm90INS1_16FlashAttnFwdSm90INS1_25CollectiveMainloopFwdSm90ILi2EN4cute5tupleIJNS5_1CILi1EEES8_S8_EEENS6_IJNS7_ILi128EEENS7_ILi96EEENS7_ILi192EEEEEELi192ENS_10bfloat16_tEfNS_4arch4Sm90ELb0ELb1ELb1ELb1ELb1ELb0ELb0ELb1ELb1ELb1ELb1ELb0EEENS1_21CollectiveEpilogueFwdINS6_IJSA_SC_SB_EEES9_SE_SG_Li256ELb1ELb1ELb1ELb0EEENS1_36VarlenDynamicPersistentTileSchedulerILi128ELi96ELi256ELi128ELb1ELb1ELb1ELb1ELb0ELb1EEEEEEEEEvNT_6ParamsE,@"STO_CUDA_ENTRY STV_DEFAULT"
_ZN7cutlass13device_kernelIN5flash11enable_sm90INS1_16FlashAttnFwdSm90INS1_25CollectiveMainloopFwdSm90ILi2EN4cute5tupleIJNS5_1CILi1EEES8_S8_EEENS6_IJNS7_ILi128EEENS7_ILi96EEENS7_ILi192EEEEEELi192ENS_10bfloat16_tEfNS_4arch4Sm90ELb0ELb1ELb1ELb1ELb1ELb0ELb0ELb1ELb1ELb1ELb1ELb0EEENS1_21CollectiveEpilogueFwdINS6_IJSA_SC_SB_EEES9_SE_SG_Li256ELb1ELb1ELb1ELb0EEENS1_36VarlenDynamicPersistentTileSchedulerILi128ELi96ELi256ELi128ELb1ELb1ELb1ELb1ELb0ELb1EEEEEEEEEvNT_6ParamsE:
[----:B------:R-:W-:Y:S01]  /*0000*/  LDC R1, c[0x0][0x37c] ;  /* 0x0000df00ff017b82 */ /* 0x000fe20000000800 */
[----:B------:R-:W-:Y:S05]  /*0010*/  EXIT ;  /* 0x000000000000794d */ /* 0x000fea0003800000 */
.L_x_4:
        /* <DEDUP_REMOVED lines=14> */
.L_x_13:


//--------------------- .text._ZN7cutlass13device_kernelIN5flash11enable_sm90INS1_16FlashAttnFwdSm90INS1_25CollectiveMainloopFwdSm90ILi2EN4cute5tupleIJNS5_1CILi1EEES8_S8_EEENS6_IJNS7_ILi128EEENS7_ILi96EEENS7_ILi192EEEEEELi192ENS_10bfloat16_tEfNS_4arch4Sm90ELb0ELb1ELb1ELb1ELb1ELb1ELb0ELb1ELb1ELb1ELb1ELb0EEENS1_21CollectiveEpilogueFwdINS6_IJSA_SC_SB_EEES9_SE_SG_Li256ELb1ELb1ELb1ELb0EEENS1_36VarlenDynamicPersistentTileSchedulerILi128ELi96ELi256ELi128ELb1ELb1ELb1ELb1ELb0ELb1EEEEEEEEEvNT_6ParamsE --------------------------
	.section	.text._ZN7cutlass13device_kernelIN5flash11enable_sm90INS1_16FlashAttnFwdSm90INS1_25CollectiveMainloopFwdSm90ILi2EN4cute5tupleIJNS5_1CILi1EEES8_S8_EEENS6_IJNS7_ILi128EEENS7_ILi96EEENS7_ILi192EEEEEELi192ENS_10bfloat16_tEfNS_4arch4Sm90ELb0ELb1ELb1ELb1ELb1ELb1ELb0ELb1ELb1ELb1ELb1ELb0EEENS1_21CollectiveEpilogueFwdINS6_IJSA_SC_SB_EEES9_SE_SG_Li256ELb1ELb1ELb1ELb0EEENS1_36VarlenDynamicPersistentTileSchedulerILi128ELi96ELi256ELi128ELb1ELb1ELb1ELb1ELb0ELb1EEEEEEEEEvNT_6ParamsE,"ax",@progbits
	.align	128
.text._ZN7cutlass13device_kernelIN5flash11enable_sm90INS1_16FlashAttnFwdSm90INS1_25CollectiveMainloopFwdSm90ILi2EN4cute5tupleIJNS5_1CILi1EEES8_S8_EEENS6_IJNS7_ILi128EEENS7_ILi96EEENS7_ILi192EEEEEELi192ENS_10bfloat16_tEfNS_4arch4Sm90ELb0ELb1ELb1ELb1ELb1ELb1ELb0ELb1ELb1ELb1ELb1ELb0EEENS1_21CollectiveEpilogueFwdINS6_IJSA_SC_SB_EEES9_SE_SG_Li256ELb1ELb1ELb1ELb0EEENS1_36VarlenDynamicPersistentTileSchedulerILi128ELi96ELi256ELi128ELb1ELb1ELb1ELb1ELb0ELb1EEEEEEEEEvNT_6ParamsE:
        .type           _ZN7cutlass13device_kernelIN5flash11enable_sm90INS1_16FlashAttnFwdSm90INS1_25CollectiveMainloopFwdSm90ILi2EN4cute5tupleIJNS5_1CILi1EEES8_S8_EEENS6_IJNS7_ILi128EEENS7_ILi96EEENS7_ILi192EEEEEELi192ENS_10bfloat16_tEfNS_4arch4Sm90ELb0ELb1ELb1ELb1ELb1ELb1ELb0ELb1ELb1ELb1ELb1ELb0EEENS1_21CollectiveEpilogueFwdINS6_IJSA_SC_SB_EEES9_SE_SG_Li256ELb1ELb1ELb1ELb0EEENS1_36VarlenDynamicPersistentTileSchedulerILi128ELi96ELi256ELi128ELb1ELb1ELb1ELb1ELb0ELb1EEEEEEEEEvNT_6ParamsE,@function
        .size           _ZN7cutlass13device_kernelIN5flash11enable_sm90INS1_16FlashAttnFwdSm90INS1_25CollectiveMainloopFwdSm90ILi2EN4cute5tupleIJNS5_1CILi1EEES8_S8_EEENS6_IJNS7_ILi128EEENS7_ILi96EEENS7_ILi192EEEEEELi192ENS_10bfloat16_tEfNS_4arch4Sm90ELb0ELb1ELb1ELb1ELb1ELb1ELb0ELb1ELb1ELb1ELb1ELb0EEENS1_21CollectiveEpilogueFwdINS6_IJSA_SC_SB_EEES9_SE_SG_Li256ELb1ELb1ELb1ELb0EEENS1_36VarlenDynamicPersistentTileSchedulerILi128ELi96ELi256ELi128ELb1ELb1ELb1ELb1ELb0ELb1EEEEEEEEEvNT_6ParamsE,(.L_x_14 - _ZN7cutlass13device_kernelIN5flash11enable_sm90INS1_16FlashAttnFwdSm90INS1_25CollectiveMainloopFwdSm90ILi2EN4cute5tupleIJNS5_1CILi1EEES8_S8_EEENS6_IJNS7_ILi128EEENS7_ILi96EEENS7_ILi192EEEEEELi192ENS_10bfloat16_tEfNS_4arch4Sm90ELb0ELb1ELb1ELb1ELb1ELb1ELb0ELb1ELb1ELb1ELb1ELb0EEENS1_21CollectiveEpilogueFwdINS6_IJSA_SC_SB_EEES9_SE_SG_Li256ELb1ELb1ELb1ELb0EEENS1_36VarlenDynamicPersistentTileSchedulerILi128ELi96ELi256ELi128ELb1ELb1ELb1ELb1ELb0ELb1EEEEEEEEEvNT_6ParamsE)
        .other          _ZN7cutlass13device_kernelIN5flash11enable_sm90INS1_16FlashAttnFwdSm90INS1_25CollectiveMainloopFwdSm90ILi2EN4cute5tupleIJNS5_1CILi1EEES8_S8_EEENS6_IJNS7_ILi128EEENS7_ILi96EEENS7_ILi192EEEEEELi192ENS_10bfloat16_tEfNS_4arch4Sm90ELb0ELb1ELb1ELb1ELb1ELb1ELb0ELb1ELb1ELb1ELb1ELb0EEENS1_21CollectiveEpilogueFwdINS6_IJSA_SC_SB_EEES9_SE_SG_Li256ELb1ELb1ELb1ELb0EEENS1_36VarlenDynamicPersistentTileSchedulerILi128ELi96ELi256ELi128ELb1ELb1ELb1ELb1ELb0ELb1EEEEEEEEEvNT_6ParamsE,@"STO_CUDA_ENTRY STV_DEFAULT"
_ZN7cutlass13device_kernelIN5flash11enable_sm90INS1_16FlashAttnFwdSm90INS1_25CollectiveMainloopFwdSm90ILi2EN4cute5tupleIJNS5_1CILi1EEES8_S8_EEENS6_IJNS7_ILi128EEENS7_ILi96EEENS7_ILi192EEEEEELi192ENS_10bfloat16_tEfNS_4arch4Sm90ELb0ELb1ELb1ELb1ELb1ELb1ELb0ELb1ELb1ELb1ELb1ELb0EEENS1_21CollectiveEpilogueFwdINS6_IJSA_SC_SB_EEES9_SE_SG_Li256ELb1ELb1ELb1ELb0EEENS1_36VarlenDynamicPersistentTileSchedulerILi128ELi96ELi256ELi128ELb1ELb1ELb1ELb1ELb0ELb1EEEEEEEEEvNT_6ParamsE:
[----:B------:R-:W-:Y:S01]  /*0000*/  LDC R1, c[0x0][0x37c] ;  /* 0x0000df00ff017b82 */ /* 0x000fe20000000800 */
[----:B------:R-:W-:Y:S05]  /*0010*/  EXIT ;  /* 0x000000000000794d */ /* 0x000fea0003800000 */
.L_x_5:
        /* <DEDUP_REMOVED lines=14> */
.L_x_14:


//--------------------- .text._ZN7cutlass13device_kernelIN5flash11enable_sm90INS1_16FlashAttnFwdSm90INS1_25CollectiveMainloopFwdSm90ILi2EN4cute5tupleIJNS5_1CILi1EEES8_S8_EEENS6_IJNS7_ILi128EEENS7_ILi96EEENS7_ILi192EEEEEELi192ENS_10bfloat16_tEfNS_4arch4Sm90ELb1ELb0ELb1ELb0ELb1ELb0ELb0ELb1ELb1ELb1ELb1ELb0EEENS1_21CollectiveEpilogueFwdINS6_IJSA_SC_SB_EEES9_SE_SG_Li256ELb0ELb1ELb1ELb0EEENS1_19SingleTileSchedulerILb0ELb1ELb1ELi128EEEEEEEEEvNT_6ParamsE --------------------------
	.section	.text._ZN7cutlass13device_kernelIN5flash11enable_sm90INS1_16FlashAttnFwdSm90INS1_25CollectiveMainloopFwdSm90ILi2EN4cute5tupleIJNS5_1CILi1EEES8_S8_EEENS6_IJNS7_ILi128EEENS7_ILi96EEENS7_ILi192EEEEEELi192ENS_10bfloat16_tEfNS_4arch4Sm90ELb1ELb0ELb1ELb0ELb1ELb0ELb0ELb1ELb1ELb1ELb1ELb0EEENS1_21CollectiveEpilogueFwdINS6_IJSA_SC_SB_EEES9_SE_SG_Li256ELb0ELb1ELb1ELb0EEENS1_19SingleTileSchedulerILb0ELb1ELb1ELi128EEEEEEEEEvNT_6ParamsE,"ax",@progbits
	.align	128
.text._ZN7cutlass13device_kernelIN5flash11enable_sm90INS1_16FlashAttnFwdSm90INS1_25CollectiveMainloopFwdSm90ILi2EN4cute5tupleIJNS5_1CILi1EEES8_S8_EEENS6_IJNS7_ILi128EEENS7_ILi96EEENS7_ILi192EEEEEELi192ENS_10bfloat16_tEfNS_4arch4Sm90ELb1ELb0ELb1ELb0ELb1ELb0ELb0ELb1ELb1ELb1ELb1ELb0EEENS1_21CollectiveEpilogueFwdINS6_IJSA_SC_SB_EEES9_SE_SG_Li256ELb0ELb1ELb1ELb0EEENS1_19SingleTileSchedulerILb0ELb1ELb1ELi128EEEEEEEEEvNT_6ParamsE:
        .type           _ZN7cutlass13device_kernelIN5flash11enable_sm90INS1_16FlashAttnFwdSm90INS1_25CollectiveMainloopFwdSm90ILi2EN4cute5tupleIJNS5_1CILi1EEES8_S8_EEENS6_IJNS7_ILi128EEENS7_ILi96EEENS7_ILi192EEEEEELi192ENS_10bfloat16_tEfNS_4arch4Sm90ELb1ELb0ELb1ELb0ELb1ELb0ELb0ELb1ELb1ELb1ELb1ELb0EEENS1_21CollectiveEpilogueFwdINS6_IJSA_SC_SB_EEES9_SE_SG_Li256ELb0ELb1ELb1ELb0EEENS1_19SingleTileSchedulerILb0ELb1ELb1ELi128EEEEEEEEEvNT_6ParamsE,@function
        .size           _ZN7cutlass13device_kernelIN5flash11enable_sm90INS1_16FlashAttnFwdSm90INS1_25CollectiveMainloopFwdSm90ILi2EN4cute5tupleIJNS5_1CILi1EEES8_S8_EEENS6_IJNS7_ILi128EEENS7_ILi96EEENS7_ILi192EEEEEELi192ENS_10bfloat16_tEfNS_4arch4Sm90ELb1ELb0ELb1ELb0ELb1ELb0ELb0ELb1ELb1ELb1ELb1ELb0EEENS1_21CollectiveEpilogueFwdINS6_IJSA_SC_SB_EEES9_SE_SG_Li256ELb0ELb1ELb1ELb0EEENS1_19SingleTileSchedulerILb0ELb1ELb1ELi128EEEEEEEEEvNT_6ParamsE,(.L_x_15 - _ZN7cutlass13device_kernelIN5flash11enable_sm90INS1_16FlashAttnFwdSm90INS1_25CollectiveMainloopFwdSm90ILi2EN4cute5tupleIJNS5_1CILi1EEES8_S8_EEENS6_IJNS7_ILi128EEENS7_ILi96EEENS7_ILi192EEEEEELi192ENS_10bfloat16_tEfNS_4arch4Sm90ELb1ELb0ELb1ELb0ELb1ELb0ELb0ELb1ELb1ELb1ELb1ELb0EEENS1_21CollectiveEpilogueFwdINS6_IJSA_SC_SB_EEES9_SE_SG_Li256ELb0ELb1ELb1ELb0EEENS1_19SingleTileSchedulerILb0ELb1ELb1ELi128EEEEEEEEEvNT_6ParamsE)
        .other          _ZN7cutlass13device_kernelIN5flash11enable_sm90INS1_16FlashAttnFwdSm90INS1_25CollectiveMainloopFwdSm90ILi2EN4cute5tupleIJNS5_1CILi1EEES8_S8_EEENS6_IJNS7_ILi128EEENS7_ILi96EEENS7_ILi192EEEEEELi192ENS_10bfloat16_tEfNS_4arch4Sm90ELb1ELb0ELb1ELb0ELb1ELb0ELb0ELb1ELb1ELb1ELb1ELb0EEENS1_21CollectiveEpilogueFwdINS6_IJSA_SC_SB_EEES9_SE_SG_Li256ELb0ELb1ELb1ELb0EEENS1_19SingleTileSchedulerILb0ELb1ELb1ELi128EEEEEEEEEvNT_6ParamsE,@"STO_CUDA_ENTRY STV_DEFAULT"
_ZN7cutlass13device_kernelIN5flash11enable_sm90INS1_16FlashAttnFwdSm90INS1_25CollectiveMainloopFwdSm90ILi2EN4cute5tupleIJNS5_1CILi1EEES8_S8_EEENS6_IJNS7_ILi128EEENS7_ILi96EEENS7_ILi192EEEEEELi192ENS_10bfloat16_tEfNS_4arch4Sm90ELb1ELb0ELb1ELb0ELb1ELb0ELb0ELb1ELb1ELb1ELb1ELb0EEENS1_21CollectiveEpilogueFwdINS6_IJSA_SC_SB_EEES9_SE_SG_Li256ELb0ELb1ELb1ELb0EEENS1_19SingleTileSchedulerILb0ELb1ELb1ELi128EEEEEEEEEvNT_6ParamsE:
[----:B------:R-:W-:Y:S01]  /*0000*/  LDC R1, c[0x0][0x37c] ;  /* 0x0000df00ff017b82 */ /* 0x000fe20000000800 */
[----:B------:R-:W-:Y:S05]  /*0010*/  EXIT ;  /* 0x000000000000794d */ /* 0x000fea0003800000 */
.L_x_6:
        /* <DEDUP_REMOVED lines=14> */
.L_x_15:


//--------------------- .text._ZN7cutlass13device_kernelIN5flash11enable_sm90INS1_16FlashAttnFwdSm90INS1_25CollectiveMainloopFwdSm90ILi2EN4cute5tupleIJNS5_1CILi1EEES8_S8_EEENS6_IJNS7_ILi128EEENS7_ILi96EEENS7_ILi192EEEEEELi192ENS_10bfloat16_tEfNS_4arch4Sm90ELb1ELb0ELb1ELb1ELb1ELb0ELb0ELb1ELb1ELb1ELb1ELb0EEENS1_21CollectiveEpilogueFwdINS6_IJSA_SC_SB_EEES9_SE_SG_Li256ELb1ELb1ELb1ELb0EEENS1_36VarlenDynamicPersistentTileSchedulerILi128ELi96ELi256ELi128ELb1ELb1ELb1ELb1ELb1ELb1EEEEEEEEEvNT_6ParamsE --------------------------
	.section	.text._ZN7cutlass13device_kernelIN5flash11enable_sm90INS1_16FlashAttnFwdSm90INS1_25CollectiveMainloopFwdSm90ILi2EN4cute5tupleIJNS5_1CILi1EEES8_S8_EEENS6_IJNS7_ILi128EEENS7_ILi96EEENS7_ILi192EEEEEELi192ENS_10bfloat16_tEfNS_4arch4Sm90ELb1ELb0ELb1ELb1ELb1ELb0ELb0ELb1ELb1ELb1ELb1ELb0EEENS1_21CollectiveEpilogueFwdINS6_IJSA_SC_SB_EEES9_SE_SG_Li256ELb1ELb1ELb1ELb0EEENS1_36VarlenDynamicPersistentTileSchedulerILi128ELi96ELi256ELi128ELb1ELb1ELb1ELb1ELb1ELb1EEEEEEEEEvNT_6ParamsE,"ax",@progbits
	.align	128
.text._ZN7cutlass13device_kernelIN5flash11enable_sm90INS1_16FlashAttnFwdSm90INS1_25CollectiveMainloopFwdSm90ILi2EN4cute5tupleIJNS5_1CILi1EEES8_S8_EEENS6_IJNS7_ILi128EEENS7_ILi96EEENS7_ILi192EEEEEELi192ENS_10bfloat16_tEfNS_4arch4Sm90ELb1ELb0ELb1ELb1ELb1ELb0ELb0ELb1ELb1ELb1ELb1ELb0EEENS1_21CollectiveEpilogueFwdINS6_IJSA_SC_SB_EEES9_SE_SG_Li256ELb1ELb1ELb1ELb0EEENS1_36VarlenDynamicPersistentTileSchedulerILi128ELi96ELi256ELi128ELb1ELb1ELb1ELb1ELb1ELb1EEEEEEEEEvNT_6ParamsE:
        .type           _ZN7cutlass13device_kernelIN5flash11enable_sm90INS1_16FlashAttnFwdSm90INS1_25CollectiveMainloopFwdSm90ILi2EN4cute5tupleIJNS5_1CILi1EEES8_S8_EEENS6_IJNS7_ILi128EEENS7_ILi96EEENS7_ILi192EEEEEELi192ENS_10bfloat16_tEfNS_4arch4Sm90ELb1ELb0ELb1ELb1ELb1ELb0ELb0ELb1ELb1ELb1ELb1ELb0EEENS1_21CollectiveEpilogueFwdINS6_IJSA_SC_SB_EEES9_SE_SG_Li256ELb1ELb1ELb1ELb0EEENS1_36VarlenDynamicPersistentTileSchedulerILi128ELi96ELi256ELi128ELb1ELb1ELb1ELb1ELb1ELb1EEEEEEEEEvNT_6ParamsE,@function
        .size           _ZN7cutlass13device_kernelIN5flash11enable_sm90INS1_16FlashAttnFwdSm90INS1_25CollectiveMainloopFwdSm90ILi2EN4cute5tupleIJNS5_1CILi1EEES8_S8_EEENS6_IJNS7_ILi128EEENS7_ILi96EEENS7_ILi192EEEEEELi192ENS_10bfloat16_tEfNS_4arch4Sm90ELb1ELb0ELb1ELb1ELb1ELb0ELb0ELb1ELb1ELb1ELb1ELb0EEENS1_21CollectiveEpilogueFwdINS6_IJSA_SC_SB_EEES9_SE_SG_Li256ELb1ELb1ELb1ELb0EEENS1_36VarlenDynamicPersistentTileSchedulerILi128ELi96ELi256ELi128ELb1ELb1ELb1ELb1ELb1ELb1EEEEEEEEEvNT_6ParamsE,(.L_x_16 - _ZN7cutlass13device_kernelIN5flash11enable_sm90INS1_16FlashAttnFwdSm90INS1_25CollectiveMainloopFwdSm90ILi2EN4cute5tupleIJNS5_1CILi1EEES8_S8_EEENS6_IJNS7_ILi128EEENS7_ILi96EEENS7_ILi192EEEEEELi192ENS_10bfloat16_tEfNS_4arch4Sm90ELb1ELb0ELb1ELb1ELb1ELb0ELb0ELb1ELb1ELb1ELb1ELb0EEENS1_21CollectiveEpilogueFwdINS6_IJSA_SC_SB_EEES9_SE_SG_Li256ELb1ELb1ELb1ELb0EEENS1_36VarlenDynamicPersistentTileSchedulerILi128ELi96ELi256ELi128ELb1ELb1ELb1ELb1ELb1ELb1EEEEEEEEEvNT_6ParamsE)
        .other          _ZN7cutlass13device_kernelIN5flash11enable_sm90INS1_16FlashAttnFwdSm90INS1_25CollectiveMainloopFwdSm90ILi2EN4cute5tupleIJNS5_1CILi1EEES8_S8_EEENS6_IJNS7_ILi128EEENS7_ILi96EEENS7_ILi192EEEEEELi192ENS_10bfloat16_tEfNS_4arch4Sm90ELb1ELb0ELb1ELb1ELb1ELb0ELb0ELb1ELb1ELb1ELb1ELb0EEENS1_21CollectiveEpilogueFwdINS6_IJSA_SC_SB_EEES9_SE_SG_Li256ELb1ELb1ELb1ELb0EEENS1_36VarlenDynamicPersistentTileSchedulerILi128ELi96ELi256ELi128ELb1ELb1ELb1ELb1ELb1ELb1EEEEEEEEEvNT_6ParamsE,@"STO_CUDA_ENTRY STV_DEFAULT"
_ZN7cutlass13device_kernelIN5flash11enable_sm90INS1_16FlashAttnFwdSm90INS1_25CollectiveMainloopFwdSm90ILi2EN4cute5tupleIJNS5_1CILi1EEES8_S8_EEENS6_IJNS7_ILi128EEENS7_ILi96EEENS7_ILi192EEEEEELi192ENS_10bfloat16_tEfNS_4arch4Sm90ELb1ELb0ELb1ELb1ELb1ELb0ELb0ELb1ELb1ELb1ELb1ELb0EEENS1_21CollectiveEpilogueFwdINS6_IJSA_SC_SB_EEES9_SE_SG_Li256ELb1ELb1ELb1ELb0EEENS1_36VarlenDynamicPersistentTileSchedulerILi128ELi96ELi256ELi128ELb1ELb1ELb1ELb1ELb1ELb1EEEEEEEEEvNT_6ParamsE:
[----:B------:R-:W-:Y:S01]  /*0000*/  LDC R1, c[0x0][0x37c] ;  /* 0x0000df00ff017b82 */ /* 0x000fe20000000800 */
[----:B------:R-:W-:Y:S05]  /*0010*/  EXIT ;  /* 0x000000000000794d */ /* 0x000fea0003800000 */
.L_x_7:
        /* <DEDUP_REMOVED lines=14> */
.L_x_16:


//--------------------- .text._ZN7cutlass13device_kernelIN5flash11enable_sm90INS1_16FlashAttnFwdSm90INS1_25CollectiveMainloopFwdSm90ILi2EN4cute5tupleIJNS5_1CILi1EEES8_S8_EEENS6_IJNS7_ILi128EEENS7_ILi96EEENS7_ILi192EEEEEELi192ENS_10bfloat16_tEfNS_4arch4Sm90ELb1ELb0ELb1ELb1ELb1ELb1ELb0ELb1ELb1ELb1ELb1ELb0EEENS1_21CollectiveEpilogueFwdINS6_IJSA_SC_SB_EEES9_SE_SG_Li256ELb1ELb1ELb1ELb0EEENS1_36VarlenDynamicPersistentTileSchedulerILi128ELi96ELi256ELi128ELb1ELb1ELb1ELb1ELb1ELb1EEEEEEEEEvNT_6ParamsE --------------------------
	.section	.text._ZN7cutlass13device_kernelIN5flash11enable_sm90INS1_16FlashAttnFwdSm90INS1_25CollectiveMainloopFwdSm90ILi2EN4cute5tupleIJNS5_1CILi1EEES8_S8_EEENS6_IJNS7_ILi128EEENS7_ILi96EEENS7_ILi192EEEEEELi192ENS_10bfloat16_tEfNS_4arch4Sm90ELb1ELb0ELb1ELb1ELb1ELb1ELb0ELb1ELb1ELb1ELb1ELb0EEENS1_21CollectiveEpilogueFwdINS6_IJSA_SC_SB_EEES9_SE_SG_Li256ELb1ELb1ELb1ELb0EEENS1_36VarlenDynamicPersistentTileSchedulerILi128ELi96ELi256ELi128ELb1ELb1ELb1ELb1ELb1ELb1EEEEEEEEEvNT_6ParamsE,"ax",@progbits
	.align	128
.text._ZN7cutlass13device_kernelIN5flash11enable_sm90INS1_16FlashAttnFwdSm90INS1_25CollectiveMainloopFwdSm90ILi2EN4cute5tupleIJNS5_1CILi1EEES8_S8_EEENS6_IJNS7_ILi128EEENS7_ILi96EEENS7_ILi192EEEEEELi192ENS_10bfloat16_tEfNS_4arch4Sm90ELb1ELb0ELb1ELb1ELb1ELb1ELb0ELb1ELb1ELb1ELb1ELb0EEENS1_21CollectiveEpilogueFwdINS6_IJSA_SC_SB_EEES9_SE_SG_Li256ELb1ELb1ELb1ELb0EEENS1_36VarlenDynamicPersistentTileSchedulerILi128ELi96ELi256ELi128ELb1ELb1ELb1ELb1ELb1ELb1EEEEEEEEEvNT_6ParamsE:
        .type           _ZN7cutlass13device_kernelIN5flash11enable_sm90INS1_16FlashAttnFwdSm90INS1_25CollectiveMainloopFwdSm90ILi2EN4cute5tupleIJNS5_1CILi1EEES8_S8_EEENS6_IJNS7_ILi128EEENS7_ILi96EEENS7_ILi192EEEEEELi192ENS_10bfloat16_tEfNS_4arch4Sm90ELb1ELb0ELb1ELb1ELb1ELb1ELb0ELb1ELb1ELb1ELb1ELb0EEENS1_21CollectiveEpilogueFwdINS6_IJSA_SC_SB_EEES9_SE_SG_Li256ELb1ELb1ELb1ELb0EEENS1_36VarlenDynamicPersistentTileSchedulerILi128ELi96ELi256ELi128ELb1ELb1ELb1ELb1ELb1ELb1EEEEEEEEEvNT_6ParamsE,@function
        .size           _ZN7cutlass13device_kernelIN5flash11enable_sm90INS1_16FlashAttnFwdSm90INS1_25CollectiveMainloopFwdSm90ILi2EN4cute5tupleIJNS5_1CILi1EEES8_S8_EEENS6_IJNS7_ILi128EEENS7_ILi96EEENS7_ILi192EEEEEELi192ENS_10bfloat16_tEfNS_4arch4Sm90ELb1ELb0ELb1ELb1ELb1ELb1ELb0ELb1ELb1ELb1ELb1ELb0EEENS1_21CollectiveEpilogueFwdINS6_IJSA_SC_SB_EEES9_SE_SG_Li256ELb1ELb1ELb1ELb0EEENS1_36VarlenDynamicPersistentTileSchedulerILi128ELi96ELi256ELi128ELb1ELb1ELb1ELb1ELb1ELb1EEEEEEEEEvNT_6ParamsE,(.L_x_17 - _ZN7cutlass13device_kernelIN5flash11enable_sm90INS1_16FlashAttnFwdSm90INS1_25CollectiveMainloopFwdSm90ILi2EN4cute5tupleIJNS5_1CILi1EEES8_S8_EEENS6_IJNS7_ILi128EEENS7_ILi96EEENS7_ILi192EEEEEELi192ENS_10bfloat16_tEfNS_4arch4Sm90ELb1ELb0ELb1ELb1ELb1ELb1ELb0ELb1ELb1ELb1ELb1ELb0EEENS1_21CollectiveEpilogueFwdINS6_IJSA_SC_SB_EEES9_SE_SG_Li256ELb1ELb1ELb1ELb0EEENS1_36VarlenDynamicPersistentTileSchedulerILi128ELi96ELi256ELi128ELb1ELb1ELb1ELb1ELb1ELb1EEEEEEEEEvNT_6ParamsE)
        .other          _ZN7cutlass13device_kernelIN5flash11enable_sm90INS1_16FlashAttnFwdSm90INS1_25CollectiveMainloopFwdSm90ILi2EN4cute5tupleIJNS5_1CILi1EEES8_S8_EEENS6_IJNS7_ILi128EEENS7_ILi96EEENS7_ILi192EEEEEELi192ENS_10bfloat16_tEfNS_4arch4Sm90ELb1ELb0ELb1ELb1ELb1ELb1ELb0ELb1ELb1ELb1ELb1ELb0EEENS1_21CollectiveEpilogueFwdINS6_IJSA_SC_SB_EEES9_SE_SG_Li256ELb1ELb1ELb1ELb0EEENS1_36VarlenDynamicPersistentTileSchedulerILi128ELi96ELi256ELi128ELb1ELb1ELb1ELb1ELb1ELb1EEEEEEEEEvNT_6ParamsE,@"STO_CUDA_ENTRY STV_DEFAULT"
_ZN7cutlass13device_kernelIN5flash11enable_sm90INS1_16FlashAttnFwdSm90INS1_25CollectiveMainloopFwdSm90ILi2EN4cute5tupleIJNS5_1CILi1EEES8_S8_EEENS6_IJNS7_ILi128EEENS7_ILi96EEENS7_ILi192EEEEEELi192ENS_10bfloat16_tEfNS_4arch4Sm90ELb1ELb0ELb1ELb1ELb1ELb1ELb0ELb1ELb1ELb1ELb1ELb0EEENS1_21CollectiveEpilogueFwdINS6_IJSA_SC_SB_EEES9_SE_SG_Li256ELb1ELb1ELb1ELb0EEENS1_36VarlenDynamicPersistentTileSchedulerILi128ELi96ELi256ELi128ELb1ELb1ELb1ELb1ELb1ELb1EEEEEEEEEvNT_6ParamsE:
[----:B------:R-:W-:Y:S01]  /*0000*/  LDC R1, c[0x0][0x37c] ;  /* 0x0000df00ff017b82 */ /* 0x000fe20000000800 */
[----:B------:R-:W-:Y:S05]  /*0010*/  EXIT ;  /* 0x000000000000794d */ /* 0x000fea0003800000 */
.L_x_8:
        /* <DEDUP_REMOVED lines=14> */
.L_x_17:


//--------------------- .nv.shared.reserved.0     --------------------------
	.section	.nv.shared.reserved.0,"aw",@nobits
	.weak		__nv_reservedSMEM_offset_0_alias
	.size		__nv_reservedSMEM_offset_0_alias, 0, 64
	.other		__nv_reservedSMEM_offset_0_alias,@"STO_CUDA_RESERVED_SHARED STV_DEFAULT"
__nv_reservedSMEM_offset_0_alias:
	.zero		0
	.zero		64


//--------------------- .nv.global                --------------------------
	.section	.nv.global,"aw",@nobits
.nv.global:
	.type		_ZN86_INTERNAL_a74f085c_50_flash_fwd_hdim192_bf16_paged_split_softcap_sm90_cu_f3e6f9ee_35094cute1_E,@object
	.size		_ZN86_INTERNAL_a74f085c_50_flash_fwd_hdim192_bf16_paged_split_softcap_sm90_cu_f3e6f9ee_35094cute1_E,(_ZN86_INTERNAL_a74f085c_50_flash_fwd_hdim192_bf16_paged_split_softcap_sm90_cu_f3e6f9ee_35094cuda3std3__45__cpo6cbeginE - _ZN86_INTERNAL_a74f085c_50_flash_fwd_hdim192_bf16_paged_split_softcap_sm90_cu_f3e6f9ee_35094cute1_E)
_ZN86_INTERNAL_a74f085c_50_flash_fwd_hdim192_bf16_paged_split_softcap_sm90_cu_f3e6f9ee_35094cute1_E:
	.zero		1
	.type		_ZN86_INTERNAL_a74f085c_50_flash_fwd_hdim192_bf16_paged_split_softcap_sm90_cu_f3e6f9ee_35094cuda3std3__45__cpo6cbeginE,@object
	.size		_ZN86_INTERNAL_a74f085c_50_flash_fwd_hdim192_bf16_paged_split_softcap_sm90_cu_f3e6f9ee_35094cuda3std3__45__cpo6cbeginE,(_ZN86_INTERNAL_a74f085c_50_flash_fwd_hdim192_bf16_paged_split_softcap_sm90_cu_f3e6f9ee_35094cuda3std3__48in_placeE - _ZN86_INTERNAL_a74f085c_50_flash_fwd_hdim192_bf16_paged_split_softcap_sm90_cu_f3e6f9ee_35094cuda3std3__45__cpo6cbeginE)
_ZN86_INTERNAL_a74f085c_50_flash_fwd_hdim192_bf16_paged_split_softcap_sm90_cu_f3e6f9ee_35094cuda3std3__45__cpo6cbeginE:
	.zero		1
	.type		_ZN86_INTERNAL_a74f085c_50_flash_fwd_hdim192_bf16_paged_split_softcap_sm90_cu_f3e6f9ee_35094cuda3std3__48in_placeE,@object
	.size		_ZN86_INTERNAL_a74f085c_50_flash_fwd_hdim192_bf16_paged_split_softcap_sm90_cu_f3e6f9ee_35094cuda3std3__48in_placeE,(_ZN86_INTERNAL_a74f085c_50_flash_fwd_hdim192_bf16_paged_split_softcap_sm90_cu_f3e6f9ee_35094cuda3std6ranges3__45__cpo9iter_moveE - _ZN86_INTERNAL_a74f085c_50_flash_fwd_hdim192_bf16_paged_split_softcap_sm90_cu_f3e6f9ee_35094cuda3std3__48in_placeE)
_ZN86_INTERNAL_a74f085c_50_flash_fwd_hdim192_bf16_paged_split_softcap_sm90_cu_f3e6f9ee_35094cuda3std3__48in_placeE:
	.zero		1
	.type		_ZN86_INTERNAL_a74f085c_50_flash_fwd_hdim192_bf16_paged_split_softcap_sm90_cu_f3e6f9ee_35094cuda3std6ranges3__45__cpo9iter_moveE,@object
	.size		_ZN86_INTERNAL_a74f085c_50_flash_fwd_hdim192_bf16_paged_split_softcap_sm90_cu_f3e6f9ee_35094cuda3std6ranges3__45__cpo9iter_moveE,(_ZN86_INTERNAL_a74f085c_50_flash_fwd_hdim192_bf16_paged_split_softcap_sm90_cu_f3e6f9ee_35094cuda3std3__45__cpo5beginE - _ZN86_INTERNAL_a74f085c_50_flash_fwd_hdim192_bf16_paged_split_softcap_sm90_cu_f3e6f9ee_35094cuda3std6ranges3__45__cpo9iter_moveE)
_ZN86_INTERNAL_a74f085c_50_flash_fwd_hdim192_bf16_paged_split_softcap_sm90_cu_f3e6f9ee_35094cuda3std6ranges3__45__cpo9iter_moveE:
	.zero		1
	.type		_ZN86_INTERNAL_a74f085c_50_flash_fwd_hdim192_bf16_paged_split_softcap_sm90_cu_f3e6f9ee_35094cuda3std3__45__cpo5beginE,@object
	.size		_ZN86_INTERNAL_a74f085c_50_flash_fwd_hdim192_bf16_paged_split_softcap_sm90_cu_f3e6f9ee_35094cuda3std3__45__cpo5beginE,(_ZN86_INTERNAL_a74f085c_50_flash_fwd_hdim192_bf16_paged_split_softcap_sm90_cu_f3e6f9ee_35094cuda3std3__488_GLOBAL__N__a74f085c_50_flash_fwd_hdim192_bf16_paged_split_softcap_sm90_cu_f3e6f9ee_35096ignoreE - _ZN86_INTERNAL_a74f085c_50_flash_fwd_hdim192_bf16_paged_split_softcap_sm90_cu_f3e6f9ee_35094cuda3std3__45__cpo5beginE)
_ZN86_INTERNAL_a74f085c_50_flash_fwd_hdim192_bf16_paged_split_softcap_sm90_cu_f3e6f9ee_35094cuda3std3__45__cpo5beginE:
	.zero		1
	.type		_ZN86_INTERNAL_a74f085c_50_flash_fwd_hdim192_bf16_paged_split_softcap_sm90_cu_f3e6f9ee_35094cuda3std3__488_GLOBAL__N__a74f085c_50_flash_fwd_hdim192_bf16_paged_split_softcap_sm90_cu_f3e6f9ee_35096ignoreE,@object
	.size		_ZN86_INTERNAL_a74f085c_50_flash_fwd_hdim192_bf16_paged_split_softcap_sm90_cu_f3e6f9ee_35094cuda3std3__488_GLOBAL__N__a74f085c_50_flash_fwd_hdim192_bf16_paged_split_softcap_sm90_cu_f3e6f9ee_35096ignoreE,(_ZN86_INTERNAL_a74f085c_50_flash_fwd_hdim192_bf16_paged_split_softcap_sm90_cu_f3e6f9ee_35094cute7productE - _ZN86_INTERNAL_a74f085c_50_flash_fwd_hdim192_bf16_paged_split_softcap_sm90_cu_f3e6f9ee_35094cuda3std3__488_GLOBAL__N__a74f085c_50_flash_fwd_hdim192_bf16_paged_split_softcap_sm90_cu_f3e6f9ee_35096ignoreE)
_ZN86_INTERNAL_a74f085c_50_flash_fwd_hdim192_bf16_paged_split_softcap_sm90_cu_f3e6f9ee_35094cuda3std3__488_GLOBAL__N__a74f085c_50_flash_fwd_hdim192_bf16_paged_split_softcap_sm90_cu_f3e6f9ee_35096ignoreE:
	.zero		1
	.type		_ZN86_INTERNAL_a74f085c_50_flash_fwd_hdim192_bf16_paged_split_softcap_sm90_cu_f3e6f9ee_35094cute7productE,@object
	.size		_ZN86_INTERNAL_a74f085c_50_flash_fwd_hdim192_bf16_paged_split_softcap_sm90_cu_f3e6f9ee_35094cute7productE,(_ZN86_INTERNAL_a74f085c_50_flash_fwd_hdim192_bf16_paged_split_softcap_sm90_cu_f3e6f9ee_35094cuda3std3__45__cpo3endE - _ZN86_INTERNAL_a74f085c_50_flash_fwd_hdim192_bf16_paged_split_softcap_sm90_cu_f3e6f9ee_35094cute7productE)
_ZN86_INTERNAL_a74f085c_50_flash_fwd_hdim192_bf16_paged_split_softcap_sm90_cu_f3e6f9ee_35094cute7productE:
	.zero		1
	.type		_ZN86_INTERNAL_a74f085c_50_flash_fwd_hdim192_bf16_paged_split_softcap_sm90_cu_f3e6f9ee_35094cuda3std3__45__cpo3endE,@object
	.size		_ZN86_INTERNAL_a74f085c_50_flash_fwd_hdim192_bf16_paged_split_softcap_sm90_cu_f3e6f9ee_35094cuda3std3__45__cpo3endE,(_ZN86_INTERNAL_a74f085c_50_flash_fwd_hdim192_bf16_paged_split_softcap_sm90_cu_f3e6f9ee_35094cuda3std3__419piecewise_constructE - _ZN86_INTERNAL_a74f085c_50_flash_fwd_hdim192_bf16_paged_split_softcap_sm90_cu_f3e6f9ee_35094cuda3std3__45__cpo3endE)
_ZN86_INTERNAL_a74f085c_50_flash_fwd_hdim192_bf16_paged_split_softcap_sm90_cu_f3e6f9ee_35094cuda3std3__45__cpo3endE:
	.zero		1
	.type		_ZN86_INTERNAL_a74f085c_50_flash_fwd_hdim192_bf16_paged_split_softcap_sm90_cu_f3e6f9ee_35094cuda3std3__419piecewise_constructE,@object
	.size		_ZN86_INTERNAL_a74f085c_50_flash_fwd_hdim192_bf16_paged_split_softcap_sm90_cu_f3e6f9ee_35094cuda3std3__419piecewise_constructE,(_ZN86_INTERNAL_a74f085c_50_flash_fwd_hdim192_bf16_paged_split_softcap_sm90_cu_f3e6f9ee_35094cuda3std3__45__cpo4cendE - _ZN86_INTERNAL_a74f085c_50_flash_fwd_hdim192_bf16_paged_split_softcap_sm90_cu_f3e6f9ee_35094cuda3std3__419piecewise_constructE)
_ZN86_INTERNAL_a74f085c_50_flash_fwd_hdim192_bf16_paged_split_softcap_sm90_cu_f3e6f9ee_35094cuda3std3__419piecewise_constructE:
	.zero		1
	.type		_ZN86_INTERNAL_a74f085c_50_flash_fwd_hdim192_bf16_paged_split_softcap_sm90_cu_f3e6f9ee_35094cuda3std3__45__cpo4cendE,@object
	.size		_ZN86_INTERNAL_a74f085c_50_flash_fwd_hdim192_bf16_paged_split_softcap_sm90_cu_f3e6f9ee_35094cuda3std3__45__cpo4cendE,(_ZN86_INTERNAL_a74f085c_50_flash_fwd_hdim192_bf16_paged_split_softcap_sm90_cu_f3e6f9ee_35094cuda3std6ranges3__45__cpo4swapE - _ZN86_INTERNAL_a74f085c_50_flash_fwd_hdim192_bf16_paged_split_softcap_sm90_cu_f3e6f9ee_35094cuda3std3__45__cpo4cendE)
_ZN86_INTERNAL_a74f085c_50_flash_fwd_hdim192_bf16_paged_split_softcap_sm90_cu_f3e6f9ee_35094cuda3std3__45__cpo4cendE:
	.zero		1
	.type		_ZN86_INTERNAL_a74f085c_50_flash_fwd_hdim192_bf16_paged_split_softcap_sm90_cu_f3e6f9ee_35094cuda3std6ranges3__45__cpo4swapE,@object
	.size		_ZN86_INTERNAL_a74f085c_50_flash_fwd_hdim192_bf16_paged_split_softcap_sm90_cu_f3e6f9ee_35094cuda3std6ranges3__45__cpo4swapE,(.L_7 - _ZN86_INTERNAL_a74f085c_50_flash_fwd_hdim192_bf16_paged_split_softcap_sm90_cu_f3e6f9ee_35094cuda3std6ranges3__45__cpo4swapE)
_ZN86_INTERNAL_a74f085c_50_flash_fwd_hdim192_bf16_paged_split_softcap_sm90_cu_f3e6f9ee_35094cuda3std6ranges3__45__cpo4swapE:
	.zero		1
.L_7:


//--------------------- .nv.constant0._ZN7cutlass13device_kernelIN5flash11enable_sm90INS1_16FlashAttnFwdSm90INS1_25CollectiveMainloopFwdSm90ILi2EN4cute5tupleIJNS5_1CILi1EEES8_S8_EEENS6_IJNS7_ILi128EEENS7_ILi96EEENS7_ILi192EEEEEELi192ENS_10bfloat16_tEfNS_4arch4Sm90ELb0ELb0ELb1ELb0ELb1ELb0ELb0ELb1ELb1ELb1ELb1ELb0EEENS1_21CollectiveEpilogueFwdINS6_IJSA_SC_SB_EEES9_SE_SG_Li256ELb0ELb1ELb1ELb0EEENS1_19SingleTileSchedulerILb0ELb1ELb1ELi128EEEEEEEEEvNT_6ParamsE --------------------------
	.section	.nv.constant0._ZN7cutlass13device_kernelIN5flash11enable_sm90INS1_16FlashAttnFwdSm90INS1_25CollectiveMainloopFwdSm90ILi2EN4cute5tupleIJNS5_1CILi1EEES8_S8_EEENS6_IJNS7_ILi128EEENS7_ILi96EEENS7_ILi192EEEEEELi192ENS_10bfloat16_tEfNS_4arch4Sm90ELb0ELb0ELb1ELb0ELb1ELb0ELb0ELb1ELb1ELb1ELb1ELb0EEENS1_21CollectiveEpilogueFwdINS6_IJSA_SC_SB_EEES9_SE_SG_Li256ELb0ELb1ELb1ELb0EEENS1_19SingleTileSchedulerILb0ELb1ELb1ELi128EEEEEEEEEvNT_6ParamsE,"a",@progbits
	.sectionflags	@""
	.align	4
.nv.constant0._ZN7cutlass13device_kernelIN5flash11enable_sm90INS1_16FlashAttnFwdSm90INS1_25CollectiveMainloopFwdSm90ILi2EN4cute5tupleIJNS5_1CILi1EEES8_S8_EEENS6_IJNS7_ILi128EEENS7_ILi96EEENS7_ILi192EEEEEELi192ENS_10bfloat16_tEfNS_4arch4Sm90ELb0ELb0ELb1ELb0ELb1ELb0ELb0ELb1ELb1ELb1ELb1ELb0EEENS1_21CollectiveEpilogueFwdINS6_IJSA_SC_SB_EEES9_SE_SG_Li256ELb0ELb1ELb1ELb0EEENS1_19SingleTileSchedulerILb0ELb1ELb1ELi128EEEEEEEEEvNT_6ParamsE:
	.zero		3456


//--------------------- .nv.constant0._ZN7cutlass13device_kernelIN5flash11enable_sm90INS1_16FlashAttnFwdSm90INS1_25CollectiveMainloopFwdSm90ILi2EN4cute5tupleIJNS5_1CILi1EEES8_S8_EEENS6_IJNS7_ILi128EEENS7_ILi96EEENS7_ILi192EEEEEELi192ENS_10bfloat16_tEfNS_4arch4Sm90ELb0ELb0ELb1ELb1ELb1ELb0ELb0ELb1ELb1ELb1ELb1ELb0EEENS1_21CollectiveEpilogueFwdINS6_IJSA_SC_SB_EEES9_SE_SG_Li256ELb1ELb1ELb1ELb0EEENS1_36VarlenDynamicPersistentTileSchedulerILi128ELi96ELi256ELi128ELb1ELb1ELb1ELb0ELb1ELb1EEEEEEEEEvNT_6ParamsE --------------------------
	.section	.nv.constant0._ZN7cutlass13device_kernelIN5flash11enable_sm90INS1_16FlashAttnFwdSm90INS1_25CollectiveMainloopFwdSm90ILi2EN4cute5tupleIJNS5_1CILi1EEES8_S8_EEENS6_IJNS7_ILi128EEENS7_ILi96EEENS7_ILi192EEEEEELi192ENS_10bfloat16_tEfNS_4arch4Sm90ELb0ELb0ELb1ELb1ELb1ELb0ELb0ELb1ELb1ELb1ELb1ELb0EEENS1_21CollectiveEpilogueFwdINS6_IJSA_SC_SB_EEES9_SE_SG_Li256ELb1ELb1ELb1ELb0EEENS1_36VarlenDynamicPersistentTileSchedulerILi128ELi96ELi256ELi128ELb1ELb1ELb1ELb0ELb1ELb1EEEEEEEEEvNT_6ParamsE,"a",@progbits
	.sectionflags	@""
	.align	4
.nv.constant0._ZN7cutlass13device_kernelIN5flash11enable_sm90INS1_16FlashAttnFwdSm90INS1_25CollectiveMainloopFwdSm90ILi2EN4cute5tupleIJNS5_1CILi1EEES8_S8_EEENS6_IJNS7_ILi128EEENS7_ILi96EEENS7_ILi192EEEEEELi192ENS_10bfloat16_tEfNS_4arch4Sm90ELb0ELb0ELb1ELb1ELb1ELb0ELb0ELb1ELb1ELb1ELb1ELb0EEENS1_21CollectiveEpilogueFwdINS6_IJSA_SC_SB_EEES9_SE_SG_Li256ELb1ELb1ELb1ELb0EEENS1_36VarlenDynamicPersistentTileSchedulerILi128ELi96ELi256ELi128ELb1ELb1ELb1ELb0ELb1ELb1EEEEEEEEEvNT_6ParamsE:
	.zero		3584


//--------------------- .nv.constant0._ZN7cutlass13device_kernelIN5flash11enable_sm90INS1_16FlashAttnFwdSm90INS1_25CollectiveMainloopFwdSm90ILi2EN4cute5tupleIJNS5_1CILi1EEES8_S8_EEENS6_IJNS7_ILi128EEENS7_ILi96EEENS7_ILi192EEEEEELi192ENS_10bfloat16_tEfNS_4arch4Sm90ELb0ELb0ELb1ELb1ELb1ELb1ELb0ELb1ELb1ELb1ELb1ELb0EEENS1_21CollectiveEpilogueFwdINS6_IJSA_SC_SB_EEES9_SE_SG_Li256ELb1ELb1ELb1ELb0EEENS1_36VarlenDynamicPersistentTileSchedulerILi128ELi96ELi256ELi128ELb1ELb1ELb1ELb0ELb1ELb1EEEEEEEEEvNT_6ParamsE --------------------------
	.section	.nv.constant0._ZN7cutlass13device_kernelIN5flash11enable_sm90INS1_16FlashAttnFwdSm90INS1_25CollectiveMainloopFwdSm90ILi2EN4cute5tupleIJNS5_1CILi1EEES8_S8_EEENS6_IJNS7_ILi128EEENS7_ILi96EEENS7_ILi192EEEEEELi192ENS_10bfloat16_tEfNS_4arch4Sm90ELb0ELb0ELb1ELb1ELb1ELb1ELb0ELb1ELb1ELb1ELb1ELb0EEENS1_21CollectiveEpilogueFwdINS6_IJSA_SC_SB_EEES9_SE_SG_Li256ELb1ELb1ELb1ELb0EEENS1_36VarlenDynamicPersistentTileSchedulerILi128ELi96ELi256ELi128ELb1ELb1ELb1ELb0ELb1ELb1EEEEEEEEEvNT_6ParamsE,"a",@progbits
	.sectionflags	@""
	.align	4
.nv.constant0._ZN7cutlass13device_kernelIN5flash11enable_sm90INS1_16FlashAttnFwdSm90INS1_25CollectiveMainloopFwdSm90ILi2EN4cute5tupleIJNS5_1CILi1EEES8_S8_EEENS6_IJNS7_ILi128EEENS7_ILi96EEENS7_ILi192EEEEEELi192ENS_10bfloat16_tEfNS_4arch4Sm90ELb0ELb0ELb1ELb1ELb1ELb1ELb0ELb1ELb1ELb1ELb1ELb0EEENS1_21CollectiveEpilogueFwdINS6_IJSA_SC_SB_EEES9_SE_SG_Li256ELb1ELb1ELb1ELb0EEENS1_36VarlenDynamicPersistentTileSchedulerILi128ELi96ELi256ELi128ELb1ELb1ELb1ELb0ELb1ELb1EEEEEEEEEvNT_6ParamsE:
	.zero		3584


//--------------------- .nv.constant0._ZN7cutlass13device_kernelIN5flash11enable_sm90INS1_16FlashAttnFwdSm90INS1_25CollectiveMainloopFwdSm90ILi2EN4cute5tupleIJNS5_1CILi1EEES8_S8_EEENS6_IJNS7_ILi128EEENS7_ILi96EEENS7_ILi192EEEEEELi192ENS_10bfloat16_tEfNS_4arch4Sm90ELb0ELb1ELb1ELb0ELb1ELb0ELb0ELb1ELb1ELb1ELb1ELb0EEENS1_21CollectiveEpilogueFwdINS6_IJSA_SC_SB_EEES9_SE_SG_Li256ELb0ELb1ELb1ELb0EEENS1_19SingleTileSchedulerILb0ELb1ELb1ELi128EEEEEEEEEvNT_6ParamsE --------------------------
	.section	.nv.constant0._ZN7cutlass13device_kernelIN5flash11enable_sm90INS1_16FlashAttnFwdSm90INS1_25CollectiveMainloopFwdSm90ILi2EN4cute5tupleIJNS5_1CILi1EEES8_S8_EEENS6_IJNS7_ILi128EEENS7_ILi96EEENS7_ILi192EEEEEELi192ENS_10bfloat16_tEfNS_4arch4Sm90ELb0ELb1ELb1ELb0ELb1ELb0ELb0ELb1ELb1ELb1ELb1ELb0EEENS1_21CollectiveEpilogueFwdINS6_IJSA_SC_SB_EEES9_SE_SG_Li256ELb0ELb1ELb1ELb0EEENS1_19SingleTileSchedulerILb0ELb1ELb1ELi128EEEEEEEEEvNT_6ParamsE,"a",@progbits
	.sectionflags	@""
	.align	4
.nv.constant0._ZN7cutlass13device_kernelIN5flash11enable_sm90INS1_16FlashAttnFwdSm90INS1_25CollectiveMainloopFwdSm90ILi2EN4cute5tupleIJNS5_1CILi1EEES8_S8_EEENS6_IJNS7_ILi128EEENS7_ILi96EEENS7_ILi192EEEEEELi192ENS_10bfloat16_tEfNS_4arch4Sm90ELb0ELb1ELb1ELb0ELb1ELb0ELb0ELb1ELb1ELb1ELb1ELb0EEENS1_21CollectiveEpilogueFwdINS6_IJSA_SC_SB_EEES9_SE_SG_Li256ELb0ELb1ELb1ELb0EEENS1_19SingleTileSchedulerILb0ELb1ELb1ELi128EEEEEEEEEvNT_6ParamsE:
	.zero		3456


//--------------------- .nv.constant0._ZN7cutlass13device_kernelIN5flash11enable_sm90INS1_16FlashAttnFwdSm90INS1_25CollectiveMainloopFwdSm90ILi2EN4cute5tupleIJNS5_1CILi1EEES8_S8_EEENS6_IJNS7_ILi128EEENS7_ILi96EEENS7_ILi192EEEEEELi192ENS_10bfloat16_tEfNS_4arch4Sm90ELb0ELb1ELb1ELb1ELb1ELb0ELb0ELb1ELb1ELb1ELb1ELb0EEENS1_21CollectiveEpilogueFwdINS6_IJSA_SC_SB_EEES9_SE_SG_Li256ELb1ELb1ELb1ELb0EEENS1_36VarlenDynamicPersistentTileSchedulerILi128ELi96ELi256ELi128ELb1ELb1ELb1ELb1ELb0ELb1EEEEEEEEEvNT_6ParamsE --------------------------
	.section	.nv.constant0._ZN7cutlass13device_kernelIN5flash11enable_sm90INS1_16FlashAttnFwdSm90INS1_25CollectiveMainloopFwdSm90ILi2EN4cute5tupleIJNS5_1CILi1EEES8_S8_EEENS6_IJNS7_ILi128EEENS7_ILi96EEENS7_ILi192EEEEEELi192ENS_10bfloat16_tEfNS_4arch4Sm90ELb0ELb1ELb1ELb1ELb1ELb0ELb0ELb1ELb1ELb1ELb1ELb0EEENS1_21CollectiveEpilogueFwdINS6_IJSA_SC_SB_EEES9_SE_SG_Li256ELb1ELb1ELb1ELb0EEENS1_36VarlenDynamicPersistentTileSchedulerILi128ELi96ELi256ELi128ELb1ELb1ELb1ELb1ELb0ELb1EEEEEEEEEvNT_6ParamsE,"a",@progbits
	.sectionflags	@""
	.align	4
.nv.constant0._ZN7cutlass13device_kernelIN5flash11enable_sm90INS1_16FlashAttnFwdSm90INS1_25CollectiveMainloopFwdSm90ILi2EN4cute5tupleIJNS5_1CILi1EEES8_S8_EEENS6_IJNS7_ILi128EEENS7_ILi96EEENS7_ILi192EEEEEELi192ENS_10bfloat16_tEfNS_4arch4Sm90ELb0ELb1ELb1ELb1ELb1ELb0ELb0ELb1ELb1ELb1ELb1ELb0EEENS1_21CollectiveEpilogueFwdINS6_IJSA_SC_SB_EEES9_SE_SG_Li256ELb1ELb1ELb1ELb0EEENS1_36VarlenDynamicPersistentTileSchedulerILi128ELi96ELi256ELi128ELb1ELb1ELb1ELb1ELb0ELb1EEEEEEEEEvNT_6ParamsE:
	.zero		3584


//--------------------- .nv.constant0._ZN7cutlass13device_kernelIN5flash11enable_sm90INS1_16FlashAttnFwdSm90INS1_25CollectiveMainloopFwdSm90ILi2EN4cute5tupleIJNS5_1CILi1EEES8_S8_EEENS6_IJNS7_ILi128EEENS7_ILi96EEENS7_ILi192EEEEEELi192ENS_10bfloat16_tEfNS_4arch4Sm90ELb0ELb1ELb1ELb1ELb1ELb1ELb0ELb1ELb1ELb1ELb1ELb0EEENS1_21CollectiveEpilogueFwdINS6_IJSA_SC_SB_EEES9_SE_SG_Li256ELb1ELb1ELb1ELb0EEENS1_36VarlenDynamicPersistentTileSchedulerILi128ELi96ELi256ELi128ELb1ELb1ELb1ELb1ELb0ELb1EEEEEEEEEvNT_6ParamsE --------------------------
	.section	.nv.constant0._ZN7cutlass13device_kernelIN5flash11enable_sm90INS1_16FlashAttnFwdSm90INS1_25CollectiveMainloopFwdSm90ILi2EN4cute5tupleIJNS5_1CILi1EEES8_S8_EEENS6_IJNS7_ILi128EEENS7_ILi96EEENS7_ILi192EEEEEELi192ENS_10bfloat16_tEfNS_4arch4Sm90ELb0ELb1ELb1ELb1ELb1ELb1ELb0ELb1ELb1ELb1ELb1ELb0EEENS1_21CollectiveEpilogueFwdINS6_IJSA_SC_SB_EEES9_SE_SG_Li256ELb1ELb1ELb1ELb0EEENS1_36VarlenDynamicPersistentTileSchedulerILi128ELi96ELi256ELi128ELb1ELb1ELb1ELb1ELb0ELb1EEEEEEEEEvNT_6ParamsE,"a",@progbits
	.sectionflags	@""
	.align	4
.nv.constant0._ZN7cutlass13device_kernelIN5flash11enable_sm90INS1_16FlashAttnFwdSm90INS1_25CollectiveMainloopFwdSm90ILi2EN4cute5tupleIJNS5_1CILi1EEES8_S8_EEENS6_IJNS7_ILi128EEENS7_ILi96EEENS7_ILi192EEEEEELi192ENS_10bfloat16_tEfNS_4arch4Sm90ELb0ELb1ELb1ELb1ELb1ELb1ELb0ELb1ELb1ELb1ELb1ELb0EEENS1_21CollectiveEpilogueFwdINS6_IJSA_SC_SB_EEES9_SE_SG_Li256ELb1ELb1ELb1ELb0EEENS1_36VarlenDynamicPersistentTileSchedulerILi128ELi96ELi256ELi128ELb1ELb1ELb1ELb1ELb0ELb1EEEEEEEEEvNT_6ParamsE:
	.zero		3584


//--------------------- .nv.constant0._ZN7cutlass13device_kernelIN5flash11enable_sm90INS1_16FlashAttnFwdSm90INS1_25CollectiveMainloopFwdSm90ILi2EN4cute5tupleIJNS5_1CILi1EEES8_S8_EEENS6_IJNS7_ILi128EEENS7_ILi96EEENS7_ILi192EEEEEELi192ENS_10bfloat16_tEfNS_4arch4Sm90ELb1ELb0ELb1ELb0ELb1ELb0ELb0ELb1ELb1ELb1ELb1ELb0EEENS1_21CollectiveEpilogueFwdINS6_IJSA_SC_SB_EEES9_SE_SG_Li256ELb0ELb1ELb1ELb0EEENS1_19SingleTileSchedulerILb0ELb1ELb1ELi128EEEEEEEEEvNT_6ParamsE --------------------------
	.section	.nv.constant0._ZN7cutlass13device_kernelIN5flash11enable_sm90INS1_16FlashAttnFwdSm90INS1_25CollectiveMainloopFwdSm90ILi2EN4cute5tupleIJNS5_1CILi1EEES8_S8_EEENS6_IJNS7_ILi128EEENS7_ILi96EEENS7_ILi192EEEEEELi192ENS_10bfloat16_tEfNS_4arch4Sm90ELb1ELb0ELb1ELb0ELb1ELb0ELb0ELb1ELb1ELb1ELb1ELb0EEENS1_21CollectiveEpilogueFwdINS6_IJSA_SC_SB_EEES9_SE_SG_Li256ELb0ELb1ELb1ELb0EEENS1_19SingleTileSchedulerILb0ELb1ELb1ELi128EEEEEEEEEvNT_6ParamsE,"a",@progbits
	.sectionflags	@""
	.align	4
.nv.constant0._ZN7cutlass13device_kernelIN5flash11enable_sm90INS1_16FlashAttnFwdSm90INS1_25CollectiveMainloopFwdSm90ILi2EN4cute5tupleIJNS5_1CILi1EEES8_S8_EEENS6_IJNS7_ILi128EEENS7_ILi96EEENS7_ILi192EEEEEELi192ENS_10bfloat16_tEfNS_4arch4Sm90ELb1ELb0ELb1ELb0ELb1ELb0ELb0ELb1ELb1ELb1ELb1ELb0EEENS1_21CollectiveEpilogueFwdINS6_IJSA_SC_SB_EEES9_SE_SG_Li256ELb0ELb1ELb1ELb0EEENS1_19SingleTileSchedulerILb0ELb1ELb1ELi128EEEEEEEEEvNT_6ParamsE:
	.zero		3456


//--------------------- .nv.constant0._ZN7cutlass13device_kernelIN5flash11enable_sm90INS1_16FlashAttnFwdSm90INS1_25CollectiveMainloopFwdSm90ILi2EN4cute5tupleIJNS5_1CILi1EEES8_S8_EEENS6_IJNS7_ILi128EEENS7_ILi96EEENS7_ILi192EEEEEELi192ENS_10bfloat16_tEfNS_4arch4Sm90ELb1ELb0ELb1ELb1ELb1ELb0ELb0ELb1ELb1ELb1ELb1ELb0EEENS1_21CollectiveEpilogueFwdINS6_IJSA_SC_SB_EEES9_SE_SG_Li256ELb1ELb1ELb1ELb0EEENS1_36VarlenDynamicPersistentTileSchedulerILi128ELi96ELi256ELi128ELb1ELb1ELb1ELb1ELb1ELb1EEEEEEEEEvNT_6ParamsE --------------------------
	.section	.nv.constant0._ZN7cutlass13device_kernelIN5flash11enable_sm90INS1_16FlashAttnFwdSm90INS1_25CollectiveMainloopFwdSm90ILi2EN4cute5tupleIJNS5_1CILi1EEES8_S8_EEENS6_IJNS7_ILi128EEENS7_ILi96EEENS7_ILi192EEEEEELi192ENS_10bfloat16_tEfNS_4arch4Sm90ELb1ELb0ELb1ELb1ELb1ELb0ELb0ELb1ELb1ELb1ELb1ELb0EEENS1_21CollectiveEpilogueFwdINS6_IJSA_SC_SB_EEES9_SE_SG_Li256ELb1ELb1ELb1ELb0EEENS1_36VarlenDynamicPersistentTileSchedulerILi128ELi96ELi256ELi128ELb1ELb1ELb1ELb1ELb1ELb1EEEEEEEEEvNT_6ParamsE,"a",@progbits
	.sectionflags	@""
	.align	4
.nv.constant0._ZN7cutlass13device_kernelIN5flash11enable_sm90INS1_16FlashAttnFwdSm90INS1_25CollectiveMainloopFwdSm90ILi2EN4cute5tupleIJNS5_1CILi1EEES8_S8_EEENS6_IJNS7_ILi128EEENS7_ILi96EEENS7_ILi192EEEEEELi192ENS_10bfloat16_tEfNS_4arch4Sm90ELb1ELb0ELb1ELb1ELb1ELb0ELb0ELb1ELb1ELb1ELb1ELb0EEENS1_21CollectiveEpilogueFwdINS6_IJSA_SC_SB_EEES9_SE_SG_Li256ELb1ELb1ELb1ELb0EEENS1_36VarlenDynamicPersistentTileSchedulerILi128ELi96ELi256ELi128ELb1ELb1ELb1ELb1ELb1ELb1EEEEEEEEEvNT_6ParamsE:
	.zero		3584


//--------------------- .nv.constant0._ZN7cutlass13device_kernelIN5flash11enable_sm90INS1_16FlashAttnFwdSm90INS1_25CollectiveMainloopFwdSm90ILi2EN4cute5tupleIJNS5_1CILi1EEES8_S8_EEENS6_IJNS7_ILi128EEENS7_ILi96EEENS7_ILi192EEEEEELi192ENS_10bfloat16_tEfNS_4arch4Sm90ELb1ELb0ELb1ELb1ELb1ELb1ELb0ELb1ELb1ELb1ELb1ELb0EEENS1_21CollectiveEpilogueFwdINS6_IJSA_SC_SB_EEES9_SE_SG_Li256ELb1ELb1ELb1ELb0EEENS1_36VarlenDynamicPersistentTileSchedulerILi128ELi96ELi256ELi128ELb1ELb1ELb1ELb1ELb1ELb1EEEEEEEEEvNT_6ParamsE --------------------------
	.section	.nv.constant0._ZN7cutlass13device_kernelIN5flash11enable_sm90INS1_16FlashAttnFwdSm90INS1_25CollectiveMainloopFwdSm90ILi2EN4cute5tupleIJNS5_1CILi1EEES8_S8_EEENS6_IJNS7_ILi128EEENS7_ILi96EEENS7_ILi192EEEEEELi192ENS_10bfloat16_tEfNS_4arch4Sm90ELb1ELb0ELb1ELb1ELb1ELb1ELb0ELb1ELb1ELb1ELb1ELb0EEENS1_21CollectiveEpilogueFwdINS6_IJSA_SC_SB_EEES9_SE_SG_Li256ELb1ELb1ELb1ELb0EEENS1_36VarlenDynamicPersistentTileSchedulerILi128ELi96ELi256ELi128ELb1ELb1ELb1ELb1ELb1ELb1EEEEEEEEEvNT_6ParamsE,"a",@progbits
	.sectionflags	@""
	.align	4
.nv.constant0._ZN7cutlass13device_kernelIN5flash11enable_sm90INS1_16FlashAttnFwdSm90INS1_25CollectiveMainloopFwdSm90ILi2EN4cute5tupleIJNS5_1CILi1EEES8_S8_EEENS6_IJNS7_ILi128EEENS7_ILi96EEENS7_ILi192EEEEEELi192ENS_10bfloat16_tEfNS_4arch4Sm90ELb1ELb0ELb1ELb1ELb1ELb1ELb0ELb1ELb1ELb1ELb1ELb0EEENS1_21CollectiveEpilogueFwdINS6_IJSA_SC_SB_EEES9_SE_SG_Li256ELb1ELb1ELb1ELb0EEENS1_36VarlenDynamicPersistentTileSchedulerILi128ELi96ELi256ELi128ELb1ELb1ELb1ELb1ELb1ELb1EEEEEEEEEvNT_6ParamsE:
	.zero		3584


//--------------------- SYMBOLS --------------------------

	.type		.nv.reservedSmem.offset0,@object
	.size		.nv.reservedSmem.offset0,0x4
